	.target	sm_90a

	.elftype	@"ET_EXEC"


//--------------------- .note.nv.tkinfo           --------------------------
	.section	.note.nv.tkinfo,"",@"SHT_NOTE"
	.sectionflags	@"SHF_NOTE_NV_TKINFO"
	.tkinfo
        /*0018*/ 	.word	0x00000002
        /*0030*/ 	.string	""
        /*0030*/ 	.string	"ptxas"
        /*0030*/ 	.string	"Cuda compilation tools, release 13.0, V13.0.88"
        /*0030*/ 	.string	"Build cuda_13.0.r13.0/compiler.36424714_0"
        /*0030*/ 	.string	"-arch sm_90a -m 64 "



//--------------------- .note.nv.cuinfo           --------------------------
	.section	.note.nv.cuinfo,"",@"SHT_NOTE"
	.sectionflags	@"SHF_NOTE_NV_CUINFO"
        /*0018*/ 	.short	0x0002
        /*001a*/ 	.short	0x005a
        /*001c*/ 	.short	0x0082
	.zero		2


//--------------------- .nv.info                  --------------------------
	.section	.nv.info,"",@"SHT_CUDA_INFO"
	.align	4


	//----- nvinfo : EIATTR_REGCOUNT
	.align		4
        /*0000*/ 	.byte	0x04, 0x2f
        /*0002*/ 	.short	(.L_12 - .L_11)
	.align		4
.L_11:
        /*0004*/ 	.word	index@(_ZN7cutlass13device_kernelIN5flash19enable_sm80_to_sm89INS1_16FlashAttnFwdSm80INS1_25CollectiveMainloopFwdSm80ILi4ELi1ELb0EN4cute5tupleIJNS5_1CILi128EEENS7_ILi80EEENS7_ILi64EEEEEELi64ENS_6half_tEfNS_4arch4Sm80ELb1ELb0ELb1ELb1ELb1ELb1ELb1ELb1EEENS1_21CollectiveEpilogueFwdINS6_IJS8_SA_S9_EEENS6_IJNS7_ILi1EEESI_SI_EEESC_SE_Li128ELb1ELb1ELb1ELb0EEENS1_36VarlenDynamicPersistentTileSchedulerILi128ELi80ELi128ELi128ELb1ELb1ELb0ELb1ELb1ELb1EEEEEEEEEvNT_6ParamsE)
        /*0008*/ 	.word	0x00000004


	//----- nvinfo : EIATTR_FRAME_SIZE
	.align		4
.L_12:
        /*000c*/ 	.byte	0x04, 0x11
        /*000e*/ 	.short	(.L_14 - .L_13)
	.align		4
.L_13:
        /*0010*/ 	.word	index@(_ZN7cutlass13device_kernelIN5flash19enable_sm80_to_sm89INS1_16FlashAttnFwdSm80INS1_25CollectiveMainloopFwdSm80ILi4ELi1ELb0EN4cute5tupleIJNS5_1CILi128EEENS7_ILi80EEENS7_ILi64EEEEEELi64ENS_6half_tEfNS_4arch4Sm80ELb1ELb0ELb1ELb1ELb1ELb1ELb1ELb1EEENS1_21CollectiveEpilogueFwdINS6_IJS8_SA_S9_EEENS6_IJNS7_ILi1EEESI_SI_EEESC_SE_Li128ELb1ELb1ELb1ELb0EEENS1_36VarlenDynamicPersistentTileSchedulerILi128ELi80ELi128ELi128ELb1ELb1ELb0ELb1ELb1ELb1EEEEEEEEEvNT_6ParamsE)
        /*0014*/ 	.word	0x00000000


	//----- nvinfo : EIATTR_REGCOUNT
	.align		4
.L_14:
        /*0018*/ 	.byte	0x04, 0x2f
        /*001a*/ 	.short	(.L_16 - .L_15)
	.align		4
.L_15:
        /*001c*/ 	.word	index@(_ZN7cutlass13device_kernelIN5flash19enable_sm80_to_sm89INS1_16FlashAttnFwdSm80INS1_25CollectiveMainloopFwdSm80ILi4ELi1ELb0EN4cute5tupleIJNS5_1CILi128EEENS7_ILi80EEENS7_ILi64EEEEEELi64ENS_6half_tEfNS_4arch4Sm80ELb1ELb0ELb1ELb1ELb1ELb0ELb1ELb1EEENS1_21CollectiveEpilogueFwdINS6_IJS8_SA_S9_EEENS6_IJNS7_ILi1EEESI_SI_EEESC_SE_Li128ELb1ELb1ELb1ELb0EEENS1_36VarlenDynamicPersistentTileSchedulerILi128ELi80ELi128ELi128ELb1ELb1ELb0ELb1ELb1ELb1EEEEEEEEEvNT_6ParamsE)
        /*0020*/ 	.word	0x00000004


	//----- nvinfo : EIATTR_FRAME_SIZE
	.align		4
.L_16:
        /*0024*/ 	.byte	0x04, 0x11
        /*0026*/ 	.short	(.L_18 - .L_17)
	.align		4
.L_17:
        /*0028*/ 	.word	index@(_ZN7cutlass13device_kernelIN5flash19enable_sm80_to_sm89INS1_16FlashAttnFwdSm80INS1_25CollectiveMainloopFwdSm80ILi4ELi1ELb0EN4cute5tupleIJNS5_1CILi128EEENS7_ILi80EEENS7_ILi64EEEEEELi64ENS_6half_tEfNS_4arch4Sm80ELb1ELb0ELb1ELb1ELb1ELb0ELb1ELb1EEENS1_21CollectiveEpilogueFwdINS6_IJS8_SA_S9_EEENS6_IJNS7_ILi1EEESI_SI_EEESC_SE_Li128ELb1ELb1ELb1ELb0EEENS1_36VarlenDynamicPersistentTileSchedulerILi128ELi80ELi128ELi128ELb1ELb1ELb0ELb1ELb1ELb1EEEEEEEEEvNT_6ParamsE)
        /*002c*/ 	.word	0x00000000


	//----- nvinfo : EIATTR_REGCOUNT
	.align		4
.L_18:
        /*0030*/ 	.byte	0x04, 0x2f
        /*0032*/ 	.short	(.L_20 - .L_19)
	.align		4
.L_19:
        /*0034*/ 	.word	index@(_ZN7cutlass13device_kernelIN5flash19enable_sm80_to_sm89INS1_16FlashAttnFwdSm80INS1_25CollectiveMainloopFwdSm80ILi4ELi1ELb0EN4cute5tupleIJNS5_1CILi128EEENS7_ILi112EEENS7_ILi64EEEEEELi64ENS_6half_tEfNS_4arch4Sm80ELb1ELb0ELb1ELb0ELb1ELb0ELb1ELb1EEENS1_21CollectiveEpilogueFwdINS6_IJS8_SA_S9_EEENS6_IJNS7_ILi1EEESI_SI_EEESC_SE_Li128ELb0ELb1ELb1ELb0EEENS1_30DynamicPersistentTileSchedulerILi128ELi128ELb1ELb1ELb0EEEEEEEEEvNT_6ParamsE)
        /*0038*/ 	.word	0x00000004


	//----- nvinfo : EIATTR_FRAME_SIZE
	.align		4
.L_20:
        /*003c*/ 	.byte	0x04, 0x11
        /*003e*/ 	.short	(.L_22 - .L_21)
	.align		4
.L_21:
        /*0040*/ 	.word	index@(_ZN7cutlass13device_kernelIN5flash19enable_sm80_to_sm89INS1_16FlashAttnFwdSm80INS1_25CollectiveMainloopFwdSm80ILi4ELi1ELb0EN4cute5tupleIJNS5_1CILi128EEENS7_ILi112EEENS7_ILi64EEEEEELi64ENS_6half_tEfNS_4arch4Sm80ELb1ELb0ELb1ELb0ELb1ELb0ELb1ELb1EEENS1_21CollectiveEpilogueFwdINS6_IJS8_SA_S9_EEENS6_IJNS7_ILi1EEESI_SI_EEESC_SE_Li128ELb0ELb1ELb1ELb0EEENS1_30DynamicPersistentTileSchedulerILi128ELi128ELb1ELb1ELb0EEEEEEEEEvNT_6ParamsE)
        /*0044*/ 	.word	0x00000000


	//----- nvinfo : EIATTR_REGCOUNT
	.align		4
.L_22:
        /*0048*/ 	.byte	0x04, 0x2f
        /*004a*/ 	.short	(.L_24 - .L_23)
	.align		4
.L_23:
        /*004c*/ 	.word	index@(_ZN7cutlass13device_kernelIN5flash19enable_sm80_to_sm89INS1_16FlashAttnFwdSm80INS1_25CollectiveMainloopFwdSm80ILi4ELi1ELb0EN4cute5tupleIJNS5_1CILi128EEENS7_ILi80EEENS7_ILi64EEEEEELi64ENS_6half_tEfNS_4arch4Sm80ELb0ELb1ELb1ELb1ELb1ELb1ELb1ELb1EEENS1_21CollectiveEpilogueFwdINS6_IJS8_SA_S9_EEENS6_IJNS7_ILi1EEESI_SI_EEESC_SE_Li128ELb1ELb1ELb1ELb0EEENS1_36VarlenDynamicPersistentTileSchedulerILi128ELi80ELi128ELi128ELb1ELb1ELb0ELb1ELb0ELb1EEEEEEEEEvNT_6ParamsE)
        /*0050*/ 	.word	0x00000004


	//----- nvinfo : EIATTR_FRAME_SIZE
	.align		4
.L_24:
        /*0054*/ 	.byte	0x04, 0x11
        /*0056*/ 	.short	(.L_26 - .L_25)
	.align		4
.L_25:
        /*0058*/ 	.word	index@(_ZN7cutlass13device_kernelIN5flash19enable_sm80_to_sm89INS1_16FlashAttnFwdSm80INS1_25CollectiveMainloopFwdSm80ILi4ELi1ELb0EN4cute5tupleIJNS5_1CILi128EEENS7_ILi80EEENS7_ILi64EEEEEELi64ENS_6half_tEfNS_4arch4Sm80ELb0ELb1ELb1ELb1ELb1ELb1ELb1ELb1EEENS1_21CollectiveEpilogueFwdINS6_IJS8_SA_S9_EEENS6_IJNS7_ILi1EEESI_SI_EEESC_SE_Li128ELb1ELb1ELb1ELb0EEENS1_36VarlenDynamicPersistentTileSchedulerILi128ELi80ELi128ELi128ELb1ELb1ELb0ELb1ELb0ELb1EEEEEEEEEvNT_6ParamsE)
        /*005c*/ 	.word	0x00000000


	//----- nvinfo : EIATTR_REGCOUNT
	.align		4
.L_26:
        /*0060*/ 	.byte	0x04, 0x2f
        /*0062*/ 	.short	(.L_28 - .L_27)
	.align		4
.L_27:
        /*0064*/ 	.word	index@(_ZN7cutlass13device_kernelIN5flash19enable_sm80_to_sm89INS1_16FlashAttnFwdSm80INS1_25CollectiveMainloopFwdSm80ILi4ELi1ELb0EN4cute5tupleIJNS5_1CILi128EEENS7_ILi80EEENS7_ILi64EEEEEELi64ENS_6half_tEfNS_4arch4Sm80ELb0ELb1ELb1ELb1ELb1ELb0ELb1ELb1EEENS1_21CollectiveEpilogueFwdINS6_IJS8_SA_S9_EEENS6_IJNS7_ILi1EEESI_SI_EEESC_SE_Li128ELb1ELb1ELb1ELb0EEENS1_36VarlenDynamicPersistentTileSchedulerILi128ELi80ELi128ELi128ELb1ELb1ELb0ELb1ELb0ELb1EEEEEEEEEvNT_6ParamsE)
        /*0068*/ 	.word	0x00000004


	//----- nvinfo : EIATTR_FRAME_SIZE
	.align		4
.L_28:
        /*006c*/ 	.byte	0x04, 0x11
        /*006e*/ 	.short	(.L_30 - .L_29)
	.align		4
.L_29:
        /*0070*/ 	.word	index@(_ZN7cutlass13device_kernelIN5flash19enable_sm80_to_sm89INS1_16FlashAttnFwdSm80INS1_25CollectiveMainloopFwdSm80ILi4ELi1ELb0EN4cute5tupleIJNS5_1CILi128EEENS7_ILi80EEENS7_ILi64EEEEEELi64ENS_6half_tEfNS_4arch4Sm80ELb0ELb1ELb1ELb1ELb1ELb0ELb1ELb1EEENS1_21CollectiveEpilogueFwdINS6_IJS8_SA_S9_EEENS6_IJNS7_ILi1EEESI_SI_EEESC_SE_Li128ELb1ELb1ELb1ELb0EEENS1_36VarlenDynamicPersistentTileSchedulerILi128ELi80ELi128ELi128ELb1ELb1ELb0ELb1ELb0ELb1EEEEEEEEEvNT_6ParamsE)
        /*0074*/ 	.word	0x00000000


	//----- nvinfo : EIATTR_REGCOUNT
	.align		4
.L_30:
        /*0078*/ 	.byte	0x04, 0x2f
        /*007a*/ 	.short	(.L_32 - .L_31)
	.align		4
.L_31:
        /*007c*/ 	.word	index@(_ZN7cutlass13device_kernelIN5flash19enable_sm80_to_sm89INS1_16FlashAttnFwdSm80INS1_25CollectiveMainloopFwdSm80ILi4ELi1ELb0EN4cute5tupleIJNS5_1CILi128EEENS7_ILi96EEENS7_ILi64EEEEEELi64ENS_6half_tEfNS_4arch4Sm80ELb0ELb1ELb1ELb0ELb1ELb0ELb1ELb1EEENS1_21CollectiveEpilogueFwdINS6_IJS8_SA_S9_EEENS6_IJNS7_ILi1EEESI_SI_EEESC_SE_Li128ELb0ELb1ELb1ELb0EEENS1_19SingleTileSchedulerILb0ELb1ELb1ELi128EEEEEEEEEvNT_6ParamsE)
        /*0080*/ 	.word	0x00000004


	//----- nvinfo : EIATTR_FRAME_SIZE
	.align		4
.L_32:
        /*0084*/ 	.byte	0x04, 0x11
        /*0086*/ 	.short	(.L_34 - .L_33)
	.align		4
.L_33:
        /*0088*/ 	.word	index@(_ZN7cutlass13device_kernelIN5flash19enable_sm80_to_sm89INS1_16FlashAttnFwdSm80INS1_25CollectiveMainloopFwdSm80ILi4ELi1ELb0EN4cute5tupleIJNS5_1CILi128EEENS7_ILi96EEENS7_ILi64EEEEEELi64ENS_6half_tEfNS_4arch4Sm80ELb0ELb1ELb1ELb0ELb1ELb0ELb1ELb1EEENS1_21CollectiveEpilogueFwdINS6_IJS8_SA_S9_EEENS6_IJNS7_ILi1EEESI_SI_EEESC_SE_Li128ELb0ELb1ELb1ELb0EEENS1_19SingleTileSchedulerILb0ELb1ELb1ELi128EEEEEEEEEvNT_6ParamsE)
        /*008c*/ 	.word	0x00000000


	//----- nvinfo : EIATTR_REGCOUNT
	.align		4
.L_34:
        /*0090*/ 	.byte	0x04, 0x2f
        /*0092*/ 	.short	(.L_36 - .L_35)
	.align		4
.L_35:
        /*0094*/ 	.word	index@(_ZN7cutlass13device_kernelIN5flash19enable_sm80_to_sm89INS1_16FlashAttnFwdSm80INS1_25CollectiveMainloopFwdSm80ILi4ELi1ELb0EN4cute5tupleIJNS5_1CILi128EEENS7_ILi80EEENS7_ILi64EEEEEELi64ENS_6half_tEfNS_4arch4Sm80ELb0ELb0ELb1ELb1ELb1ELb1ELb1ELb1EEENS1_21CollectiveEpilogueFwdINS6_IJS8_SA_S9_EEENS6_IJNS7_ILi1EEESI_SI_EEESC_SE_Li128ELb1ELb1ELb1ELb0EEENS1_36VarlenDynamicPersistentTileSchedulerILi128ELi80ELi128ELi128ELb1ELb1ELb0ELb0ELb1ELb1EEEEEEEEEvNT_6ParamsE)
        /*0098*/ 	.word	0x00000004


	//----- nvinfo : EIATTR_FRAME_SIZE
	.align		4
.L_36:
        /*009c*/ 	.byte	0x04, 0x11
        /*009e*/ 	.short	(.L_38 - .L_37)
	.align		4
.L_37:
        /*00a0*/ 	.word	index@(_ZN7cutlass13device_kernelIN5flash19enable_sm80_to_sm89INS1_16FlashAttnFwdSm80INS1_25CollectiveMainloopFwdSm80ILi4ELi1ELb0EN4cute5tupleIJNS5_1CILi128EEENS7_ILi80EEENS7_ILi64EEEEEELi64ENS_6half_tEfNS_4arch4Sm80ELb0ELb0ELb1ELb1ELb1ELb1ELb1ELb1EEENS1_21CollectiveEpilogueFwdINS6_IJS8_SA_S9_EEENS6_IJNS7_ILi1EEESI_SI_EEESC_SE_Li128ELb1ELb1ELb1ELb0EEENS1_36VarlenDynamicPersistentTileSchedulerILi128ELi80ELi128ELi128ELb1ELb1ELb0ELb0ELb1ELb1EEEEEEEEEvNT_6ParamsE)
        /*00a4*/ 	.word	0x00000000


	//----- nvinfo : EIATTR_REGCOUNT
	.align		4
.L_38:
        /*00a8*/ 	.byte	0x04, 0x2f
        /*00aa*/ 	.short	(.L_40 - .L_39)
	.align		4
.L_39:
        /*00ac*/ 	.word	index@(_ZN7cutlass13device_kernelIN5flash19enable_sm80_to_sm89INS1_16FlashAttnFwdSm80INS1_25CollectiveMainloopFwdSm80ILi4ELi1ELb0EN4cute5tupleIJNS5_1CILi128EEENS7_ILi80EEENS7_ILi64EEEEEELi64ENS_6half_tEfNS_4arch4Sm80ELb0ELb0ELb1ELb1ELb1ELb0ELb1ELb1EEENS1_21CollectiveEpilogueFwdINS6_IJS8_SA_S9_EEENS6_IJNS7_ILi1EEESI_SI_EEESC_SE_Li128ELb1ELb1ELb1ELb0EEENS1_36VarlenDynamicPersistentTileSchedulerILi128ELi80ELi128ELi128ELb1ELb1ELb0ELb0ELb1ELb1EEEEEEEEEvNT_6ParamsE)
        /*00b0*/ 	.word	0x00000004


	//----- nvinfo : EIATTR_FRAME_SIZE
	.align		4
.L_40:
        /*00b4*/ 	.byte	0x04, 0x11
        /*00b6*/ 	.short	(.L_42 - .L_41)
	.align		4
.L_41:
        /*00b8*/ 	.word	index@(_ZN7cutlass13device_kernelIN5flash19enable_sm80_to_sm89INS1_16FlashAttnFwdSm80INS1_25CollectiveMainloopFwdSm80ILi4ELi1ELb0EN4cute5tupleIJNS5_1CILi128EEENS7_ILi80EEENS7_ILi64EEEEEELi64ENS_6half_tEfNS_4arch4Sm80ELb0ELb0ELb1ELb1ELb1ELb0ELb1ELb1EEENS1_21CollectiveEpilogueFwdINS6_IJS8_SA_S9_EEENS6_IJNS7_ILi1EEESI_SI_EEESC_SE_Li128ELb1ELb1ELb1ELb0EEENS1_36VarlenDynamicPersistentTileSchedulerILi128ELi80ELi128ELi128ELb1ELb1ELb0ELb0ELb1ELb1EEEEEEEEEvNT_6ParamsE)
        /*00bc*/ 	.word	0x00000000


	//----- nvinfo : EIATTR_REGCOUNT
	.align		4
.L_42:
        /*00c0*/ 	.byte	0x04, 0x2f
        /*00c2*/ 	.short	(.L_44 - .L_43)
	.align		4
.L_43:
        /*00c4*/ 	.word	index@(_ZN7cutlass13device_kernelIN5flash19enable_sm80_to_sm89INS1_16FlashAttnFwdSm80INS1_25CollectiveMainloopFwdSm80ILi4ELi1ELb0EN4cute5tupleIJNS5_1CILi128EEENS7_ILi112EEENS7_ILi64EEEEEELi64ENS_6half_tEfNS_4arch4Sm80ELb0ELb0ELb1ELb0ELb1ELb0ELb1ELb1EEENS1_21CollectiveEpilogueFwdINS6_IJS8_SA_S9_EEENS6_IJNS7_ILi1EEESI_SI_EEESC_SE_Li128ELb0ELb1ELb1ELb0EEENS1_19SingleTileSchedulerILb0ELb1ELb1ELi128EEEEEEEEEvNT_6ParamsE)
        /*00c8*/ 	.word	0x00000004


	//----- nvinfo : EIATTR_FRAME_SIZE
	.align		4
.L_44:
        /*00cc*/ 	.byte	0x04, 0x11
        /*00ce*/ 	.short	(.L_46 - .L_45)
	.align		4
.L_45:
        /*00d0*/ 	.word	index@(_ZN7cutlass13device_kernelIN5flash19enable_sm80_to_sm89INS1_16FlashAttnFwdSm80INS1_25CollectiveMainloopFwdSm80ILi4ELi1ELb0EN4cute5tupleIJNS5_1CILi128EEENS7_ILi112EEENS7_ILi64EEEEEELi64ENS_6half_tEfNS_4arch4Sm80ELb0ELb0ELb1ELb0ELb1ELb0ELb1ELb1EEENS1_21CollectiveEpilogueFwdINS6_IJS8_SA_S9_EEENS6_IJNS7_ILi1EEESI_SI_EEESC_SE_Li128ELb0ELb1ELb1ELb0EEENS1_19SingleTileSchedulerILb0ELb1ELb1ELi128EEEEEEEEEvNT_6ParamsE)
        /*00d4*/ 	.word	0x00000000


	//----- nvinfo : EIATTR_MIN_STACK_SIZE
	.align		4
.L_46:
        /*00d8*/ 	.byte	0x04, 0x12
        /*00da*/ 	.short	(.L_48 - .L_47)
	.align		4
.L_47:
        /*00dc*/ 	.word	index@(_ZN7cutlass13device_kernelIN5flash19enable_sm80_to_sm89INS1_16FlashAttnFwdSm80INS1_25CollectiveMainloopFwdSm80ILi4ELi1ELb0EN4cute5tupleIJNS5_1CILi128EEENS7_ILi112EEENS7_ILi64EEEEEELi64ENS_6half_tEfNS_4arch4Sm80ELb0ELb0ELb1ELb0ELb1ELb0ELb1ELb1EEENS1_21CollectiveEpilogueFwdINS6_IJS8_SA_S9_EEENS6_IJNS7_ILi1EEESI_SI_EEESC_SE_Li128ELb0ELb1ELb1ELb0EEENS1_19SingleTileSchedulerILb0ELb1ELb1ELi128EEEEEEEEEvNT_6ParamsE)
        /*00e0*/ 	.word	0x00000000


	//----- nvinfo : EIATTR_MIN_STACK_SIZE
	.align		4
.L_48:
        /*00e4*/ 	.byte	0x04, 0x12
        /*00e6*/ 	.short	(.L_50 - .L_49)
	.align		4
.L_49:
        /*00e8*/ 	.word	index@(_ZN7cutlass13device_kernelIN5flash19enable_sm80_to_sm89INS1_16FlashAttnFwdSm80INS1_25CollectiveMainloopFwdSm80ILi4ELi1ELb0EN4cute5tupleIJNS5_1CILi128EEENS7_ILi80EEENS7_ILi64EEEEEELi64ENS_6half_tEfNS_4arch4Sm80ELb0ELb0ELb1ELb1ELb1ELb0ELb1ELb1EEENS1_21CollectiveEpilogueFwdINS6_IJS8_SA_S9_EEENS6_IJNS7_ILi1EEESI_SI_EEESC_SE_Li128ELb1ELb1ELb1ELb0EEENS1_36VarlenDynamicPersistentTileSchedulerILi128ELi80ELi128ELi128ELb1ELb1ELb0ELb0ELb1ELb1EEEEEEEEEvNT_6ParamsE)
        /*00ec*/ 	.word	0x00000000


	//----- nvinfo : EIATTR_MIN_STACK_SIZE
	.align		4
.L_50:
        /*00f0*/ 	.byte	0x04, 0x12
        /*00f2*/ 	.short	(.L_52 - .L_51)
	.align		4
.L_51:
        /*00f4*/ 	.word	index@(_ZN7cutlass13device_kernelIN5flash19enable_sm80_to_sm89INS1_16FlashAttnFwdSm80INS1_25CollectiveMainloopFwdSm80ILi4ELi1ELb0EN4cute5tupleIJNS5_1CILi128EEENS7_ILi80EEENS7_ILi64EEEEEELi64ENS_6half_tEfNS_4arch4Sm80ELb0ELb0ELb1ELb1ELb1ELb1ELb1ELb1EEENS1_21CollectiveEpilogueFwdINS6_IJS8_SA_S9_EEENS6_IJNS7_ILi1EEESI_SI_EEESC_SE_Li128ELb1ELb1ELb1ELb0EEENS1_36VarlenDynamicPersistentTileSchedulerILi128ELi80ELi128ELi128ELb1ELb1ELb0ELb0ELb1ELb1EEEEEEEEEvNT_6ParamsE)
        /*00f8*/ 	.word	0x00000000


	//----- nvinfo : EIATTR_MIN_STACK_SIZE
	.align		4
.L_52:
        /*00fc*/ 	.byte	0x04, 0x12
        /*00fe*/ 	.short	(.L_54 - .L_53)
	.align		4
.L_53:
        /*0100*/ 	.word	index@(_ZN7cutlass13device_kernelIN5flash19enable_sm80_to_sm89INS1_16FlashAttnFwdSm80INS1_25CollectiveMainloopFwdSm80ILi4ELi1ELb0EN4cute5tupleIJNS5_1CILi128EEENS7_ILi96EEENS7_ILi64EEEEEELi64ENS_6half_tEfNS_4arch4Sm80ELb0ELb1ELb1ELb0ELb1ELb0ELb1ELb1EEENS1_21CollectiveEpilogueFwdINS6_IJS8_SA_S9_EEENS6_IJNS7_ILi1EEESI_SI_EEESC_SE_Li128ELb0ELb1ELb1ELb0EEENS1_19SingleTileSchedulerILb0ELb1ELb1ELi128EEEEEEEEEvNT_6ParamsE)
        /*0104*/ 	.word	0x00000000


	//----- nvinfo : EIATTR_MIN_STACK_SIZE
	.align		4
.L_54:
        /*0108*/ 	.byte	0x04, 0x12
        /*010a*/ 	.short	(.L_56 - .L_55)
	.align		4
.L_55:
        /*010c*/ 	.word	index@(_ZN7cutlass13device_kernelIN5flash19enable_sm80_to_sm89INS1_16FlashAttnFwdSm80INS1_25CollectiveMainloopFwdSm80ILi4ELi1ELb0EN4cute5tupleIJNS5_1CILi128EEENS7_ILi80EEENS7_ILi64EEEEEELi64ENS_6half_tEfNS_4arch4Sm80ELb0ELb1ELb1ELb1ELb1ELb0ELb1ELb1EEENS1_21CollectiveEpilogueFwdINS6_IJS8_SA_S9_EEENS6_IJNS7_ILi1EEESI_SI_EEESC_SE_Li128ELb1ELb1ELb1ELb0EEENS1_36VarlenDynamicPersistentTileSchedulerILi128ELi80ELi128ELi128ELb1ELb1ELb0ELb1ELb0ELb1EEEEEEEEEvNT_6ParamsE)
        /*0110*/ 	.word	0x00000000


	//----- nvinfo : EIATTR_MIN_STACK_SIZE
	.align		4
.L_56:
        /*0114*/ 	.byte	0x04, 0x12
        /*0116*/ 	.short	(.L_58 - .L_57)
	.align		4
.L_57:
        /*0118*/ 	.word	index@(_ZN7cutlass13device_kernelIN5flash19enable_sm80_to_sm89INS1_16FlashAttnFwdSm80INS1_25CollectiveMainloopFwdSm80ILi4ELi1ELb0EN4cute5tupleIJNS5_1CILi128EEENS7_ILi80EEENS7_ILi64EEEEEELi64ENS_6half_tEfNS_4arch4Sm80ELb0ELb1ELb1ELb1ELb1ELb1ELb1ELb1EEENS1_21CollectiveEpilogueFwdINS6_IJS8_SA_S9_EEENS6_IJNS7_ILi1EEESI_SI_EEESC_SE_Li128ELb1ELb1ELb1ELb0EEENS1_36VarlenDynamicPersistentTileSchedulerILi128ELi80ELi128ELi128ELb1ELb1ELb0ELb1ELb0ELb1EEEEEEEEEvNT_6ParamsE)
        /*011c*/ 	.word	0x00000000


	//----- nvinfo : EIATTR_MIN_STACK_SIZE
	.align		4
.L_58:
        /*0120*/ 	.byte	0x04, 0x12
        /*0122*/ 	.short	(.L_60 - .L_59)
	.align		4
.L_59:
        /*0124*/ 	.word	index@(_ZN7cutlass13device_kernelIN5flash19enable_sm80_to_sm89INS1_16FlashAttnFwdSm80INS1_25CollectiveMainloopFwdSm80ILi4ELi1ELb0EN4cute5tupleIJNS5_1CILi128EEENS7_ILi112EEENS7_ILi64EEEEEELi64ENS_6half_tEfNS_4arch4Sm80ELb1ELb0ELb1ELb0ELb1ELb0ELb1ELb1EEENS1_21CollectiveEpilogueFwdINS6_IJS8_SA_S9_EEENS6_IJNS7_ILi1EEESI_SI_EEESC_SE_Li128ELb0ELb1ELb1ELb0EEENS1_30DynamicPersistentTileSchedulerILi128ELi128ELb1ELb1ELb0EEEEEEEEEvNT_6ParamsE)
        /*0128*/ 	.word	0x00000000


	//----- nvinfo : EIATTR_MIN_STACK_SIZE
	.align		4
.L_60:
        /*012c*/ 	.byte	0x04, 0x12
        /*012e*/ 	.short	(.L_62 - .L_61)
	.align		4
.L_61:
        /*0130*/ 	.word	index@(_ZN7cutlass13device_kernelIN5flash19enable_sm80_to_sm89INS1_16FlashAttnFwdSm80INS1_25CollectiveMainloopFwdSm80ILi4ELi1ELb0EN4cute5tupleIJNS5_1CILi128EEENS7_ILi80EEENS7_ILi64EEEEEELi64ENS_6half_tEfNS_4arch4Sm80ELb1ELb0ELb1ELb1ELb1ELb0ELb1ELb1EEENS1_21CollectiveEpilogueFwdINS6_IJS8_SA_S9_EEENS6_IJNS7_ILi1EEESI_SI_EEESC_SE_Li128ELb1ELb1ELb1ELb0EEENS1_36VarlenDynamicPersistentTileSchedulerILi128ELi80ELi128ELi128ELb1ELb1ELb0ELb1ELb1ELb1EEEEEEEEEvNT_6ParamsE)
        /*0134*/ 	.word	0x00000000


	//----- nvinfo : EIATTR_MIN_STACK_SIZE
	.align		4
.L_62:
        /*0138*/ 	.byte	0x04, 0x12
        /*013a*/ 	.short	(.L_64 - .L_63)
	.align		4
.L_63:
        /*013c*/ 	.word	index@(_ZN7cutlass13device_kernelIN5flash19enable_sm80_to_sm89INS1_16FlashAttnFwdSm80INS1_25CollectiveMainloopFwdSm80ILi4ELi1ELb0EN4cute5tupleIJNS5_1CILi128EEENS7_ILi80EEENS7_ILi64EEEEEELi64ENS_6half_tEfNS_4arch4Sm80ELb1ELb0ELb1ELb1ELb1ELb1ELb1ELb1EEENS1_21CollectiveEpilogueFwdINS6_IJS8_SA_S9_EEENS6_IJNS7_ILi1EEESI_SI_EEESC_SE_Li128ELb1ELb1ELb1ELb0EEENS1_36VarlenDynamicPersistentTileSchedulerILi128ELi80ELi128ELi128ELb1ELb1ELb0ELb1ELb1ELb1EEEEEEEEEvNT_6ParamsE)
        /*0140*/ 	.word	0x00000000
.L_64:


//--------------------- .nv.compat                --------------------------
	.section	.nv.compat,"",@"SHT_CUDA_COMPAT_INFO"
	.align	4
        /*0000*/ 	.byte	0x02, 0x09, 0x01, 0x00, 0x02, 0x02, 0x01, 0x00, 0x02, 0x05, 0x05, 0x00, 0x03, 0x07, 0x01, 0x01
        /*0010*/ 	.byte	0x02, 0x03, 0x00, 0x00, 0x02, 0x06, 0x01, 0x00, 0x04, 0x0b, 0x08, 0x00, 0x00, 0x00, 0x00, 0x00
        /*0020*/ 	.byte	0x00, 0x00, 0x00, 0x00


//--------------------- .nv.info._ZN7cutlass13device_kernelIN5flash19enable_sm80_to_sm89INS1_16FlashAttnFwdSm80INS1_25CollectiveMainloopFwdSm80ILi4ELi1ELb0EN4cute5tupleIJNS5_1CILi128EEENS7_ILi112EEENS7_ILi64EEEEEELi64ENS_6half_tEfNS_4arch4Sm80ELb0ELb0ELb1ELb0ELb1ELb0ELb1ELb1EEENS1_21CollectiveEpilogueFwdINS6_IJS8_SA_S9_EEENS6_IJNS7_ILi1EEESI_SI_EEESC_SE_Li128ELb0ELb1ELb1ELb0EEENS1_19SingleTileSchedulerILb0ELb1ELb1ELi128EEEEEEEEEvNT_6ParamsE --------------------------
	.section	.nv.info._ZN7cutlass13device_kernelIN5flash19enable_sm80_to_sm89INS1_16FlashAttnFwdSm80INS1_25CollectiveMainloopFwdSm80ILi4ELi1ELb0EN4cute5tupleIJNS5_1CILi128EEENS7_ILi112EEENS7_ILi64EEEEEELi64ENS_6half_tEfNS_4arch4Sm80ELb0ELb0ELb1ELb0ELb1ELb0ELb1ELb1EEENS1_21CollectiveEpilogueFwdINS6_IJS8_SA_S9_EEENS6_IJNS7_ILi1EEESI_SI_EEESC_SE_Li128ELb0ELb1ELb1ELb0EEENS1_19SingleTileSchedulerILb0ELb1ELb1ELi128EEEEEEEEEvNT_6ParamsE,"",@"SHT_CUDA_INFO"
	.sectionflags	@""
	.align	4


	//----- nvinfo : EIATTR_CUDA_API_VERSION
	.align		4
        /*0000*/ 	.byte	0x04, 0x37
        /*0002*/ 	.short	(.L_66 - .L_65)
.L_65:
        /*0004*/ 	.word	0x00000082


	//----- nvinfo : EIATTR_KPARAM_INFO
	.align		4
.L_66:
        /*0008*/ 	.byte	0x04, 0x17
        /*000a*/ 	.short	(.L_68 - .L_67)
.L_67:
        /*000c*/ 	.word	0x00000000
        /*0010*/ 	.short	0x0000
        /*0012*/ 	.short	0x0000
        /*0014*/ 	.byte	0x00, 0xf0, 0x61, 0x10


	//----- nvinfo : EIATTR_SPARSE_MMA_MASK
	.align		4
.L_68:
        /*0018*/ 	.byte	0x03, 0x50
        /*001a*/ 	.short	0x0000


	//----- nvinfo : EIATTR_MAXREG_COUNT
	.align		4
        /*001c*/ 	.byte	0x03, 0x1b
        /*001e*/ 	.short	0x00ff


	//----- nvinfo : EIATTR_MERCURY_ISA_VERSION
	.align		4
        /*0020*/ 	.byte	0x03, 0x5f
        /*0022*/ 	.short	0x0101


	//----- nvinfo : EIATTR_EXIT_INSTR_OFFSETS
	.align		4
        /*0024*/ 	.byte	0x04, 0x1c
        /*0026*/ 	.short	(.L_70 - .L_69)


	//   ....[0]....
.L_69:
        /*0028*/ 	.word	0x00000010


	//----- nvinfo : EIATTR_MAX_THREADS
	.align		4
.L_70:
        /*002c*/ 	.byte	0x04, 0x05
        /*002e*/ 	.short	(.L_72 - .L_71)
.L_71:
        /*0030*/ 	.word	0x00000080
        /*0034*/ 	.word	0x00000001
        /*0038*/ 	.word	0x00000001


	//----- nvinfo : EIATTR_CBANK_PARAM_SIZE
	.align		4
.L_72:
        /*003c*/ 	.byte	0x03, 0x19
        /*003e*/ 	.short	0x0418


	//----- nvinfo : EIATTR_PARAM_CBANK
	.align		4
        /*0040*/ 	.byte	0x04, 0x0a
        /*0042*/ 	.short	(.L_74 - .L_73)
	.align		4
.L_73:
        /*0044*/ 	.word	index@(.nv.constant0._ZN7cutlass13device_kernelIN5flash19enable_sm80_to_sm89INS1_16FlashAttnFwdSm80INS1_25CollectiveMainloopFwdSm80ILi4ELi1ELb0EN4cute5tupleIJNS5_1CILi128EEENS7_ILi112EEENS7_ILi64EEEEEELi64ENS_6half_tEfNS_4arch4Sm80ELb0ELb0ELb1ELb0ELb1ELb0ELb1ELb1EEENS1_21CollectiveEpilogueFwdINS6_IJS8_SA_S9_EEENS6_IJNS7_ILi1EEESI_SI_EEESC_SE_Li128ELb0ELb1ELb1ELb0EEENS1_19SingleTileSchedulerILb0ELb1ELb1ELi128EEEEEEEEEvNT_6ParamsE)
        /*0048*/ 	.short	0x0210
        /*004a*/ 	.short	0x0418


	//----- nvinfo : EIATTR_SW_WAR
	.align		4
.L_74:
        /*004c*/ 	.byte	0x04, 0x36
        /*004e*/ 	.short	(.L_76 - .L_75)
.L_75:
        /*0050*/ 	.word	0x00000008
.L_76:


//--------------------- .nv.info._ZN7cutlass13device_kernelIN5flash19enable_sm80_to_sm89INS1_16FlashAttnFwdSm80INS1_25CollectiveMainloopFwdSm80ILi4ELi1ELb0EN4cute5tupleIJNS5_1CILi128EEENS7_ILi80EEENS7_ILi64EEEEEELi64ENS_6half_tEfNS_4arch4Sm80ELb0ELb0ELb1ELb1ELb1ELb0ELb1ELb1EEENS1_21CollectiveEpilogueFwdINS6_IJS8_SA_S9_EEENS6_IJNS7_ILi1EEESI_SI_EEESC_SE_Li128ELb1ELb1ELb1ELb0EEENS1_36VarlenDynamicPersistentTileSchedulerILi128ELi80ELi128ELi128ELb1ELb1ELb0ELb0ELb1ELb1EEEEEEEEEvNT_6ParamsE --------------------------
	.section	.nv.info._ZN7cutlass13device_kernelIN5flash19enable_sm80_to_sm89INS1_16FlashAttnFwdSm80INS1_25CollectiveMainloopFwdSm80ILi4ELi1ELb0EN4cute5tupleIJNS5_1CILi128EEENS7_ILi80EEENS7_ILi64EEEEEELi64ENS_6half_tEfNS_4arch4Sm80ELb0ELb0ELb1ELb1ELb1ELb0ELb1ELb1EEENS1_21CollectiveEpilogueFwdINS6_IJS8_SA_S9_EEENS6_IJNS7_ILi1EEESI_SI_EEESC_SE_Li128ELb1ELb1ELb1ELb0EEENS1_36VarlenDynamicPersistentTileSchedulerILi128ELi80ELi128ELi128ELb1ELb1ELb0ELb0ELb1ELb1EEEEEEEEEvNT_6ParamsE,"",@"SHT_CUDA_INFO"
	.sectionflags	@""
	.align	4


	//----- nvinfo : EIATTR_CUDA_API_VERSION
	.align		4
        /*0000*/ 	.byte	0x04, 0x37
        /*0002*/ 	.short	(.L_78 - .L_77)
.L_77:
        /*0004*/ 	.word	0x00000082


	//----- nvinfo : EIATTR_KPARAM_INFO
	.align		4
.L_78:
        /*0008*/ 	.byte	0x04, 0x17
        /*000a*/ 	.short	(.L_80 - .L_79)
.L_79:
        /*000c*/ 	.word	0x00000000
        /*0010*/ 	.short	0x0000
        /*0012*/ 	.short	0x0000
        /*0014*/ 	.byte	0x00, 0xf0, 0xe1, 0x10


	//----- nvinfo : EIATTR_SPARSE_MMA_MASK
	.align		4
.L_80:
        /*0018*/ 	.byte	0x03, 0x50
        /*001a*/ 	.short	0x0000


	//----- nvinfo : EIATTR_MAXREG_COUNT
	.align		4
        /*001c*/ 	.byte	0x03, 0x1b
        /*001e*/ 	.short	0x00ff


	//----- nvinfo : EIATTR_MERCURY_ISA_VERSION
	.align		4
        /*0020*/ 	.byte	0x03, 0x5f
        /*0022*/ 	.short	0x0101


	//----- nvinfo : EIATTR_EXIT_INSTR_OFFSETS
	.align		4
        /*0024*/ 	.byte	0x04, 0x1c
        /*0026*/ 	.short	(.L_82 - .L_81)


	//   ....[0]....
.L_81:
        /*0028*/ 	.word	0x00000010


	//----- nvinfo : EIATTR_MAX_THREADS
	.align		4
.L_82:
        /*002c*/ 	.byte	0x04, 0x05
        /*002e*/ 	.short	(.L_84 - .L_83)
.L_83:
        /*0030*/ 	.word	0x00000080
        /*0034*/ 	.word	0x00000001
        /*0038*/ 	.word	0x00000001


	//----- nvinfo : EIATTR_CBANK_PARAM_SIZE
	.align		4
.L_84:
        /*003c*/ 	.byte	0x03, 0x19
        /*003e*/ 	.short	0x0438


	//----- nvinfo : EIATTR_PARAM_CBANK
	.align		4
        /*0040*/ 	.byte	0x04, 0x0a
        /*0042*/ 	.short	(.L_86 - .L_85)
	.align		4
.L_85:
        /*0044*/ 	.word	index@(.nv.constant0._ZN7cutlass13device_kernelIN5flash19enable_sm80_to_sm89INS1_16FlashAttnFwdSm80INS1_25CollectiveMainloopFwdSm80ILi4ELi1ELb0EN4cute5tupleIJNS5_1CILi128EEENS7_ILi80EEENS7_ILi64EEEEEELi64ENS_6half_tEfNS_4arch4Sm80ELb0ELb0ELb1ELb1ELb1ELb0ELb1ELb1EEENS1_21CollectiveEpilogueFwdINS6_IJS8_SA_S9_EEENS6_IJNS7_ILi1EEESI_SI_EEESC_SE_Li128ELb1ELb1ELb1ELb0EEENS1_36VarlenDynamicPersistentTileSchedulerILi128ELi80ELi128ELi128ELb1ELb1ELb0ELb0ELb1ELb1EEEEEEEEEvNT_6ParamsE)
        /*0048*/ 	.short	0x0210
        /*004a*/ 	.short	0x0438


	//----- nvinfo : EIATTR_SW_WAR
	.align		4
.L_86:
        /*004c*/ 	.byte	0x04, 0x36
        /*004e*/ 	.short	(.L_88 - .L_87)
.L_87:
        /*0050*/ 	.word	0x00000008
.L_88:


//--------------------- .nv.info._ZN7cutlass13device_kernelIN5flash19enable_sm80_to_sm89INS1_16FlashAttnFwdSm80INS1_25CollectiveMainloopFwdSm80ILi4ELi1ELb0EN4cute5tupleIJNS5_1CILi128EEENS7_ILi80EEENS7_ILi64EEEEEELi64ENS_6half_tEfNS_4arch4Sm80ELb0ELb0ELb1ELb1ELb1ELb1ELb1ELb1EEENS1_21CollectiveEpilogueFwdINS6_IJS8_SA_S9_EEENS6_IJNS7_ILi1EEESI_SI_EEESC_SE_Li128ELb1ELb1ELb1ELb0EEENS1_36VarlenDynamicPersistentTileSchedulerILi128ELi80ELi128ELi128ELb1ELb1ELb0ELb0ELb1ELb1EEEEEEEEEvNT_6ParamsE --------------------------
	.section	.nv.info._ZN7cutlass13device_kernelIN5flash19enable_sm80_to_sm89INS1_16FlashAttnFwdSm80INS1_25CollectiveMainloopFwdSm80ILi4ELi1ELb0EN4cute5tupleIJNS5_1CILi128EEENS7_ILi80EEENS7_ILi64EEEEEELi64ENS_6half_tEfNS_4arch4Sm80ELb0ELb0ELb1ELb1ELb1ELb1ELb1ELb1EEENS1_21CollectiveEpilogueFwdINS6_IJS8_SA_S9_EEENS6_IJNS7_ILi1EEESI_SI_EEESC_SE_Li128ELb1ELb1ELb1ELb0EEENS1_36VarlenDynamicPersistentTileSchedulerILi128ELi80ELi128ELi128ELb1ELb1ELb0ELb0ELb1ELb1EEEEEEEEEvNT_6ParamsE,"",@"SHT_CUDA_INFO"
	.sectionflags	@""
	.align	4


	//----- nvinfo : EIATTR_CUDA_API_VERSION
	.align		4
        /*0000*/ 	.byte	0x04, 0x37
        /*0002*/ 	.short	(.L_90 - .L_89)
.L_89:
        /*0004*/ 	.word	0x00000082


	//----- nvinfo : EIATTR_KPARAM_INFO
	.align		4
.L_90:
        /*0008*/ 	.byte	0x04, 0x17
        /*000a*/ 	.short	(.L_92 - .L_91)
.L_91:
        /*000c*/ 	.word	0x00000000
        /*0010*/ 	.short	0x0000
        /*0012*/ 	.short	0x0000
        /*0014*/ 	.byte	0x00, 0xf0, 0xe1, 0x10


	//----- nvinfo : EIATTR_SPARSE_MMA_MASK
	.align		4
.L_92:
        /*0018*/ 	.byte	0x03, 0x50
        /*001a*/ 	.short	0x0000


	//----- nvinfo : EIATTR_MAXREG_COUNT
	.align		4
        /*001c*/ 	.byte	0x03, 0x1b
        /*001e*/ 	.short	0x00ff


	//----- nvinfo : EIATTR_MERCURY_ISA_VERSION
	.align		4
        /*0020*/ 	.byte	0x03, 0x5f
        /*0022*/ 	.short	0x0101


	//----- nvinfo : EIATTR_EXIT_INSTR_OFFSETS
	.align		4
        /*0024*/ 	.byte	0x04, 0x1c
        /*0026*/ 	.short	(.L_94 - .L_93)


	//   ....[0]....
.L_93:
        /*0028*/ 	.word	0x00000010


	//----- nvinfo : EIATTR_MAX_THREADS
	.align		4
.L_94:
        /*002c*/ 	.byte	0x04, 0x05
        /*002e*/ 	.short	(.L_96 - .L_95)
.L_95:
        /*0030*/ 	.word	0x00000080
        /*0034*/ 	.word	0x00000001
        /*0038*/ 	.word	0x00000001


	//----- nvinfo : EIATTR_CBANK_PARAM_SIZE
	.align		4
.L_96:
        /*003c*/ 	.byte	0x03, 0x19
        /*003e*/ 	.short	0x0438


	//----- nvinfo : EIATTR_PARAM_CBANK
	.align		4
        /*0040*/ 	.byte	0x04, 0x0a
        /*0042*/ 	.short	(.L_98 - .L_97)
	.align		4
.L_97:
        /*0044*/ 	.word	index@(.nv.constant0._ZN7cutlass13device_kernelIN5flash19enable_sm80_to_sm89INS1_16FlashAttnFwdSm80INS1_25CollectiveMainloopFwdSm80ILi4ELi1ELb0EN4cute5tupleIJNS5_1CILi128EEENS7_ILi80EEENS7_ILi64EEEEEELi64ENS_6half_tEfNS_4arch4Sm80ELb0ELb0ELb1ELb1ELb1ELb1ELb1ELb1EEENS1_21CollectiveEpilogueFwdINS6_IJS8_SA_S9_EEENS6_IJNS7_ILi1EEESI_SI_EEESC_SE_Li128ELb1ELb1ELb1ELb0EEENS1_36VarlenDynamicPersistentTileSchedulerILi128ELi80ELi128ELi128ELb1ELb1ELb0ELb0ELb1ELb1EEEEEEEEEvNT_6ParamsE)
        /*0048*/ 	.short	0x0210
        /*004a*/ 	.short	0x0438


	//----- nvinfo : EIATTR_SW_WAR
	.align		4
.L_98:
        /*004c*/ 	.byte	0x04, 0x36
        /*004e*/ 	.short	(.L_100 - .L_99)
.L_99:
        /*0050*/ 	.word	0x00000008
.L_100:


//--------------------- .nv.info._ZN7cutlass13device_kernelIN5flash19enable_sm80_to_sm89INS1_16FlashAttnFwdSm80INS1_25CollectiveMainloopFwdSm80ILi4ELi1ELb0EN4cute5tupleIJNS5_1CILi128EEENS7_ILi96EEENS7_ILi64EEEEEELi64ENS_6half_tEfNS_4arch4Sm80ELb0ELb1ELb1ELb0ELb1ELb0ELb1ELb1EEENS1_21CollectiveEpilogueFwdINS6_IJS8_SA_S9_EEENS6_IJNS7_ILi1EEESI_SI_EEESC_SE_Li128ELb0ELb1ELb1ELb0EEENS1_19SingleTileSchedulerILb0ELb1ELb1ELi128EEEEEEEEEvNT_6ParamsE --------------------------
	.section	.nv.info._ZN7cutlass13device_kernelIN5flash19enable_sm80_to_sm89INS1_16FlashAttnFwdSm80INS1_25CollectiveMainloopFwdSm80ILi4ELi1ELb0EN4cute5tupleIJNS5_1CILi128EEENS7_ILi96EEENS7_ILi64EEEEEELi64ENS_6half_tEfNS_4arch4Sm80ELb0ELb1ELb1ELb0ELb1ELb0ELb1ELb1EEENS1_21CollectiveEpilogueFwdINS6_IJS8_SA_S9_EEENS6_IJNS7_ILi1EEESI_SI_EEESC_SE_Li128ELb0ELb1ELb1ELb0EEENS1_19SingleTileSchedulerILb0ELb1ELb1ELi128EEEEEEEEEvNT_6ParamsE,"",@"SHT_CUDA_INFO"
	.sectionflags	@""
	.align	4


	//----- nvinfo : EIATTR_CUDA_API_VERSION
	.align		4
        /*0000*/ 	.byte	0x04, 0x37
        /*0002*/ 	.short	(.L_102 - .L_101)
.L_101:
        /*0004*/ 	.word	0x00000082


	//----- nvinfo : EIATTR_KPARAM_INFO
	.align		4
.L_102:
        /*0008*/ 	.byte	0x04, 0x17
        /*000a*/ 	.short	(.L_104 - .L_103)
.L_103:
        /*000c*/ 	.word	0x00000000
        /*0010*/ 	.short	0x0000
        /*0012*/ 	.short	0x0000
        /*0014*/ 	.byte	0x00, 0xf0, 0x61, 0x10


	//----- nvinfo : EIATTR_SPARSE_MMA_MASK
	.align		4
.L_104:
        /*0018*/ 	.byte	0x03, 0x50
        /*001a*/ 	.short	0x0000


	//----- nvinfo : EIATTR_MAXREG_COUNT
	.align		4
        /*001c*/ 	.byte	0x03, 0x1b
        /*001e*/ 	.short	0x00ff


	//----- nvinfo : EIATTR_MERCURY_ISA_VERSION
	.align		4
        /*0020*/ 	.byte	0x03, 0x5f
        /*0022*/ 	.short	0x0101


	//----- nvinfo : EIATTR_EXIT_INSTR_OFFSETS
	.align		4
        /*0024*/ 	.byte	0x04, 0x1c
        /*0026*/ 	.short	(.L_106 - .L_105)


	//   ....[0]....
.L_105:
        /*0028*/ 	.word	0x00000010


	//----- nvinfo : EIATTR_MAX_THREADS
	.align		4
.L_106:
        /*002c*/ 	.byte	0x04, 0x05
        /*002e*/ 	.short	(.L_108 - .L_107)
.L_107:
        /*0030*/ 	.word	0x00000080
        /*0034*/ 	.word	0x00000001
        /*0038*/ 	.word	0x00000001


	//----- nvinfo : EIATTR_CBANK_PARAM_SIZE
	.align		4
.L_108:
        /*003c*/ 	.byte	0x03, 0x19
        /*003e*/ 	.short	0x0418


	//----- nvinfo : EIATTR_PARAM_CBANK
	.align		4
        /*0040*/ 	.byte	0x04, 0x0a
        /*0042*/ 	.short	(.L_110 - .L_109)
	.align		4
.L_109:
        /*0044*/ 	.word	index@(.nv.constant0._ZN7cutlass13device_kernelIN5flash19enable_sm80_to_sm89INS1_16FlashAttnFwdSm80INS1_25CollectiveMainloopFwdSm80ILi4ELi1ELb0EN4cute5tupleIJNS5_1CILi128EEENS7_ILi96EEENS7_ILi64EEEEEELi64ENS_6half_tEfNS_4arch4Sm80ELb0ELb1ELb1ELb0ELb1ELb0ELb1ELb1EEENS1_21CollectiveEpilogueFwdINS6_IJS8_SA_S9_EEENS6_IJNS7_ILi1EEESI_SI_EEESC_SE_Li128ELb0ELb1ELb1ELb0EEENS1_19SingleTileSchedulerILb0ELb1ELb1ELi128EEEEEEEEEvNT_6ParamsE)
        /*0048*/ 	.short	0x0210
        /*004a*/ 	.short	0x0418


	//----- nvinfo : EIATTR_SW_WAR
	.align		4
.L_110:
        /*004c*/ 	.byte	0x04, 0x36
        /*004e*/ 	.short	(.L_112 - .L_111)
.L_111:
        /*0050*/ 	.word	0x00000008
.L_112:


//--------------------- .nv.info._ZN7cutlass13device_kernelIN5flash19enable_sm80_to_sm89INS1_16FlashAttnFwdSm80INS1_25CollectiveMainloopFwdSm80ILi4ELi1ELb0EN4cute5tupleIJNS5_1CILi128EEENS7_ILi80EEENS7_ILi64EEEEEELi64ENS_6half_tEfNS_4arch4Sm80ELb0ELb1ELb1ELb1ELb1ELb0ELb1ELb1EEENS1_21CollectiveEpilogueFwdINS6_IJS8_SA_S9_EEENS6_IJNS7_ILi1EEESI_SI_EEESC_SE_Li128ELb1ELb1ELb1ELb0EEENS1_36VarlenDynamicPersistentTileSchedulerILi128ELi80ELi128ELi128ELb1ELb1ELb0ELb1ELb0ELb1EEEEEEEEEvNT_6ParamsE --------------------------
	.section	.nv.info._ZN7cutlass13device_kernelIN5flash19enable_sm80_to_sm89INS1_16FlashAttnFwdSm80INS1_25CollectiveMainloopFwdSm80ILi4ELi1ELb0EN4cute5tupleIJNS5_1CILi128EEENS7_ILi80EEENS7_ILi64EEEEEELi64ENS_6half_tEfNS_4arch4Sm80ELb0ELb1ELb1ELb1ELb1ELb0ELb1ELb1EEENS1_21CollectiveEpilogueFwdINS6_IJS8_SA_S9_EEENS6_IJNS7_ILi1EEESI_SI_EEESC_SE_Li128ELb1ELb1ELb1ELb0EEENS1_36VarlenDynamicPersistentTileSchedulerILi128ELi80ELi128ELi128ELb1ELb1ELb0ELb1ELb0ELb1EEEEEEEEEvNT_6ParamsE,"",@"SHT_CUDA_INFO"
	.sectionflags	@""
	.align	4


	//----- nvinfo : EIATTR_CUDA_API_VERSION
	.align		4
        /*0000*/ 	.byte	0x04, 0x37
        /*0002*/ 	.short	(.L_114 - .L_113)
.L_113:
        /*0004*/ 	.word	0x00000082


	//----- nvinfo : EIATTR_KPARAM_INFO
	.align		4
.L_114:
        /*0008*/ 	.byte	0x04, 0x17
        /*000a*/ 	.short	(.L_116 - .L_115)
.L_115:
        /*000c*/ 	.word	0x00000000
        /*0010*/ 	.short	0x0000
        /*0012*/ 	.short	0x0000
        /*0014*/ 	.byte	0x00, 0xf0, 0xe1, 0x10


	//----- nvinfo : EIATTR_SPARSE_MMA_MASK
	.align		4
.L_116:
        /*0018*/ 	.byte	0x03, 0x50
        /*001a*/ 	.short	0x0000


	//----- nvinfo : EIATTR_MAXREG_COUNT
	.align		4
        /*001c*/ 	.byte	0x03, 0x1b
        /*001e*/ 	.short	0x00ff


	//----- nvinfo : EIATTR_MERCURY_ISA_VERSION
	.align		4
        /*0020*/ 	.byte	0x03, 0x5f
        /*0022*/ 	.short	0x0101


	//----- nvinfo : EIATTR_EXIT_INSTR_OFFSETS
	.align		4
        /*0024*/ 	.byte	0x04, 0x1c
        /*0026*/ 	.short	(.L_118 - .L_117)


	//   ....[0]....
.L_117:
        /*0028*/ 	.word	0x00000010


	//----- nvinfo : EIATTR_MAX_THREADS
	.align		4
.L_118:
        /*002c*/ 	.byte	0x04, 0x05
        /*002e*/ 	.short	(.L_120 - .L_119)
.L_119:
        /*0030*/ 	.word	0x00000080
        /*0034*/ 	.word	0x00000001
        /*0038*/ 	.word	0x00000001


	//----- nvinfo : EIATTR_CBANK_PARAM_SIZE
	.align		4
.L_120:
        /*003c*/ 	.byte	0x03, 0x19
        /*003e*/ 	.short	0x0438


	//----- nvinfo : EIATTR_PARAM_CBANK
	.align		4
        /*0040*/ 	.byte	0x04, 0x0a
        /*0042*/ 	.short	(.L_122 - .L_121)
	.align		4
.L_121:
        /*0044*/ 	.word	index@(.nv.constant0._ZN7cutlass13device_kernelIN5flash19enable_sm80_to_sm89INS1_16FlashAttnFwdSm80INS1_25CollectiveMainloopFwdSm80ILi4ELi1ELb0EN4cute5tupleIJNS5_1CILi128EEENS7_ILi80EEENS7_ILi64EEEEEELi64ENS_6half_tEfNS_4arch4Sm80ELb0ELb1ELb1ELb1ELb1ELb0ELb1ELb1EEENS1_21CollectiveEpilogueFwdINS6_IJS8_SA_S9_EEENS6_IJNS7_ILi1EEESI_SI_EEESC_SE_Li128ELb1ELb1ELb1ELb0EEENS1_36VarlenDynamicPersistentTileSchedulerILi128ELi80ELi128ELi128ELb1ELb1ELb0ELb1ELb0ELb1EEEEEEEEEvNT_6ParamsE)
        /*0048*/ 	.short	0x0210
        /*004a*/ 	.short	0x0438


	//----- nvinfo : EIATTR_SW_WAR
	.align		4
.L_122:
        /*004c*/ 	.byte	0x04, 0x36
        /*004e*/ 	.short	(.L_124 - .L_123)
.L_123:
        /*0050*/ 	.word	0x00000008
.L_124:


//--------------------- .nv.info._ZN7cutlass13device_kernelIN5flash19enable_sm80_to_sm89INS1_16FlashAttnFwdSm80INS1_25CollectiveMainloopFwdSm80ILi4ELi1ELb0EN4cute5tupleIJNS5_1CILi128EEENS7_ILi80EEENS7_ILi64EEEEEELi64ENS_6half_tEfNS_4arch4Sm80ELb0ELb1ELb1ELb1ELb1ELb1ELb1ELb1EEENS1_21CollectiveEpilogueFwdINS6_IJS8_SA_S9_EEENS6_IJNS7_ILi1EEESI_SI_EEESC_SE_Li128ELb1ELb1ELb1ELb0EEENS1_36VarlenDynamicPersistentTileSchedulerILi128ELi80ELi128ELi128ELb1ELb1ELb0ELb1ELb0ELb1EEEEEEEEEvNT_6ParamsE --------------------------
	.section	.nv.info._ZN7cutlass13device_kernelIN5flash19enable_sm80_to_sm89INS1_16FlashAttnFwdSm80INS1_25CollectiveMainloopFwdSm80ILi4ELi1ELb0EN4cute5tupleIJNS5_1CILi128EEENS7_ILi80EEENS7_ILi64EEEEEELi64ENS_6half_tEfNS_4arch4Sm80ELb0ELb1ELb1ELb1ELb1ELb1ELb1ELb1EEENS1_21CollectiveEpilogueFwdINS6_IJS8_SA_S9_EEENS6_IJNS7_ILi1EEESI_SI_EEESC_SE_Li128ELb1ELb1ELb1ELb0EEENS1_36VarlenDynamicPersistentTileSchedulerILi128ELi80ELi128ELi128ELb1ELb1ELb0ELb1ELb0ELb1EEEEEEEEEvNT_6ParamsE,"",@"SHT_CUDA_INFO"
	.sectionflags	@""
	.align	4


	//----- nvinfo : EIATTR_CUDA_API_VERSION
	.align		4
        /*0000*/ 	.byte	0x04, 0x37
        /*0002*/ 	.short	(.L_126 - .L_125)
.L_125:
        /*0004*/ 	.word	0x00000082


	//----- nvinfo : EIATTR_KPARAM_INFO
	.align		4
.L_126:
        /*0008*/ 	.byte	0x04, 0x17
        /*000a*/ 	.short	(.L_128 - .L_127)
.L_127:
        /*000c*/ 	.word	0x00000000
        /*0010*/ 	.short	0x0000
        /*0012*/ 	.short	0x0000
        /*0014*/ 	.byte	0x00, 0xf0, 0xe1, 0x10


	//----- nvinfo : EIATTR_SPARSE_MMA_MASK
	.align		4
.L_128:
        /*0018*/ 	.byte	0x03, 0x50
        /*001a*/ 	.short	0x0000


	//----- nvinfo : EIATTR_MAXREG_COUNT
	.align		4
        /*001c*/ 	.byte	0x03, 0x1b
        /*001e*/ 	.short	0x00ff


	//----- nvinfo : EIATTR_MERCURY_ISA_VERSION
	.align		4
        /*0020*/ 	.byte	0x03, 0x5f
        /*0022*/ 	.short	0x0101


	//----- nvinfo : EIATTR_EXIT_INSTR_OFFSETS
	.align		4
        /*0024*/ 	.byte	0x04, 0x1c
        /*0026*/ 	.short	(.L_130 - .L_129)


	//   ....[0]....
.L_129:
        /*0028*/ 	.word	0x00000010


	//----- nvinfo : EIATTR_MAX_THREADS
	.align		4
.L_130:
        /*002c*/ 	.byte	0x04, 0x05
        /*002e*/ 	.short	(.L_132 - .L_131)
.L_131:
        /*0030*/ 	.word	0x00000080
        /*0034*/ 	.word	0x00000001
        /*0038*/ 	.word	0x00000001


	//----- nvinfo : EIATTR_CBANK_PARAM_SIZE
	.align		4
.L_132:
        /*003c*/ 	.byte	0x03, 0x19
        /*003e*/ 	.short	0x0438


	//----- nvinfo : EIATTR_PARAM_CBANK
	.align		4
        /*0040*/ 	.byte	0x04, 0x0a
        /*0042*/ 	.short	(.L_134 - .L_133)
	.align		4
.L_133:
        /*0044*/ 	.word	index@(.nv.constant0._ZN7cutlass13device_kernelIN5flash19enable_sm80_to_sm89INS1_16FlashAttnFwdSm80INS1_25CollectiveMainloopFwdSm80ILi4ELi1ELb0EN4cute5tupleIJNS5_1CILi128EEENS7_ILi80EEENS7_ILi64EEEEEELi64ENS_6half_tEfNS_4arch4Sm80ELb0ELb1ELb1ELb1ELb1ELb1ELb1ELb1EEENS1_21CollectiveEpilogueFwdINS6_IJS8_SA_S9_EEENS6_IJNS7_ILi1EEESI_SI_EEESC_SE_Li128ELb1ELb1ELb1ELb0EEENS1_36VarlenDynamicPersistentTileSchedulerILi128ELi80ELi128ELi128ELb1ELb1ELb0ELb1ELb0ELb1EEEEEEEEEvNT_6ParamsE)
        /*0048*/ 	.short	0x0210
        /*004a*/ 	.short	0x0438


	//----- nvinfo : EIATTR_SW_WAR
	.align		4
.L_134:
        /*004c*/ 	.byte	0x04, 0x36
        /*004e*/ 	.short	(.L_136 - .L_135)
.L_135:
        /*0050*/ 	.word	0x00000008
.L_136:


//--------------------- .nv.info._ZN7cutlass13device_kernelIN5flash19enable_sm80_to_sm89INS1_16FlashAttnFwdSm80INS1_25CollectiveMainloopFwdSm80ILi4ELi1ELb0EN4cute5tupleIJNS5_1CILi128EEENS7_ILi112EEENS7_ILi64EEEEEELi64ENS_6half_tEfNS_4arch4Sm80ELb1ELb0ELb1ELb0ELb1ELb0ELb1ELb1EEENS1_21CollectiveEpilogueFwdINS6_IJS8_SA_S9_EEENS6_IJNS7_ILi1EEESI_SI_EEESC_SE_Li128ELb0ELb1ELb1ELb0EEENS1_30DynamicPersistentTileSchedulerILi128ELi128ELb1ELb1ELb0EEEEEEEEEvNT_6ParamsE --------------------------
	.section	.nv.info._ZN7cutlass13device_kernelIN5flash19enable_sm80_to_sm89INS1_16FlashAttnFwdSm80INS1_25CollectiveMainloopFwdSm80ILi4ELi1ELb0EN4cute5tupleIJNS5_1CILi128EEENS7_ILi112EEENS7_ILi64EEEEEELi64ENS_6half_tEfNS_4arch4Sm80ELb1ELb0ELb1ELb0ELb1ELb0ELb1ELb1EEENS1_21CollectiveEpilogueFwdINS6_IJS8_SA_S9_EEENS6_IJNS7_ILi1EEESI_SI_EEESC_SE_Li128ELb0ELb1ELb1ELb0EEENS1_30DynamicPersistentTileSchedulerILi128ELi128ELb1ELb1ELb0EEEEEEEEEvNT_6ParamsE,"",@"SHT_CUDA_INFO"
	.sectionflags	@""
	.align	4


	//----- nvinfo : EIATTR_CUDA_API_VERSION
	.align		4
        /*0000*/ 	.byte	0x04, 0x37
        /*0002*/ 	.short	(.L_138 - .L_137)
.L_137:
        /*0004*/ 	.word	0x00000082


	//----- nvinfo : EIATTR_KPARAM_INFO
	.align		4
.L_138:
        /*0008*/ 	.byte	0x04, 0x17
        /*000a*/ 	.short	(.L_140 - .L_139)
.L_139:
        /*000c*/ 	.word	0x00000000
        /*0010*/ 	.short	0x0000
        /*0012*/ 	.short	0x0000
        /*0014*/ 	.byte	0x00, 0xf0, 0xa1, 0x10


	//----- nvinfo : EIATTR_SPARSE_MMA_MASK
	.align		4
.L_140:
        /*0018*/ 	.byte	0x03, 0x50
        /*001a*/ 	.short	0x0000


	//----- nvinfo : EIATTR_MAXREG_COUNT
	.align		4
        /*001c*/ 	.byte	0x03, 0x1b
        /*001e*/ 	.short	0x00ff


	//----- nvinfo : EIATTR_MERCURY_ISA_VERSION
	.align		4
        /*0020*/ 	.byte	0x03, 0x5f
        /*0022*/ 	.short	0x0101


	//----- nvinfo : EIATTR_EXIT_INSTR_OFFSETS
	.align		4
        /*0024*/ 	.byte	0x04, 0x1c
        /*0026*/ 	.short	(.L_142 - .L_141)


	//   ....[0]....
.L_141:
        /*0028*/ 	.word	0x00000010


	//----- nvinfo : EIATTR_MAX_THREADS
	.align		4
.L_142:
        /*002c*/ 	.byte	0x04, 0x05
        /*002e*/ 	.short	(.L_144 - .L_143)
.L_143:
        /*0030*/ 	.word	0x00000080
        /*0034*/ 	.word	0x00000001
        /*0038*/ 	.word	0x00000001


	//----- nvinfo : EIATTR_CBANK_PARAM_SIZE
	.align		4
.L_144:
        /*003c*/ 	.byte	0x03, 0x19
        /*003e*/ 	.short	0x0428


	//----- nvinfo : EIATTR_PARAM_CBANK
	.align		4
        /*0040*/ 	.byte	0x04, 0x0a
        /*0042*/ 	.short	(.L_146 - .L_145)
	.align		4
.L_145:
        /*0044*/ 	.word	index@(.nv.constant0._ZN7cutlass13device_kernelIN5flash19enable_sm80_to_sm89INS1_16FlashAttnFwdSm80INS1_25CollectiveMainloopFwdSm80ILi4ELi1ELb0EN4cute5tupleIJNS5_1CILi128EEENS7_ILi112EEENS7_ILi64EEEEEELi64ENS_6half_tEfNS_4arch4Sm80ELb1ELb0ELb1ELb0ELb1ELb0ELb1ELb1EEENS1_21CollectiveEpilogueFwdINS6_IJS8_SA_S9_EEENS6_IJNS7_ILi1EEESI_SI_EEESC_SE_Li128ELb0ELb1ELb1ELb0EEENS1_30DynamicPersistentTileSchedulerILi128ELi128ELb1ELb1ELb0EEEEEEEEEvNT_6ParamsE)
        /*0048*/ 	.short	0x0210
        /*004a*/ 	.short	0x0428


	//----- nvinfo : EIATTR_SW_WAR
	.align		4
.L_146:
        /*004c*/ 	.byte	0x04, 0x36
        /*004e*/ 	.short	(.L_148 - .L_147)
.L_147:
        /*0050*/ 	.word	0x00000008
.L_148:


//--------------------- .nv.info._ZN7cutlass13device_kernelIN5flash19enable_sm80_to_sm89INS1_16FlashAttnFwdSm80INS1_25CollectiveMainloopFwdSm80ILi4ELi1ELb0EN4cute5tupleIJNS5_1CILi128EEENS7_ILi80EEENS7_ILi64EEEEEELi64ENS_6half_tEfNS_4arch4Sm80ELb1ELb0ELb1ELb1ELb1ELb0ELb1ELb1EEENS1_21CollectiveEpilogueFwdINS6_IJS8_SA_S9_EEENS6_IJNS7_ILi1EEESI_SI_EEESC_SE_Li128ELb1ELb1ELb1ELb0EEENS1_36VarlenDynamicPersistentTileSchedulerILi128ELi80ELi128ELi128ELb1ELb1ELb0ELb1ELb1ELb1EEEEEEEEEvNT_6ParamsE --------------------------
	.section	.nv.info._ZN7cutlass13device_kernelIN5flash19enable_sm80_to_sm89INS1_16FlashAttnFwdSm80INS1_25CollectiveMainloopFwdSm80ILi4ELi1ELb0EN4cute5tupleIJNS5_1CILi128EEENS7_ILi80EEENS7_ILi64EEEEEELi64ENS_6half_tEfNS_4arch4Sm80ELb1ELb0ELb1ELb1ELb1ELb0ELb1ELb1EEENS1_21CollectiveEpilogueFwdINS6_IJS8_SA_S9_EEENS6_IJNS7_ILi1EEESI_SI_EEESC_SE_Li128ELb1ELb1ELb1ELb0EEENS1_36VarlenDynamicPersistentTileSchedulerILi128ELi80ELi128ELi128ELb1ELb1ELb0ELb1ELb1ELb1EEEEEEEEEvNT_6ParamsE,"",@"SHT_CUDA_INFO"
	.sectionflags	@""
	.align	4


	//----- nvinfo : EIATTR_CUDA_API_VERSION
	.align		4
        /*0000*/ 	.byte	0x04, 0x37
        /*0002*/ 	.short	(.L_150 - .L_149)
.L_149:
        /*0004*/ 	.word	0x00000082


	//----- nvinfo : EIATTR_KPARAM_INFO
	.align		4
.L_150:
        /*0008*/ 	.byte	0x04, 0x17
        /*000a*/ 	.short	(.L_152 - .L_151)
.L_151:
        /*000c*/ 	.word	0x00000000
        /*0010*/ 	.short	0x0000
        /*0012*/ 	.short	0x0000
        /*0014*/ 	.byte	0x00, 0xf0, 0xe1, 0x10


	//----- nvinfo : EIATTR_SPARSE_MMA_MASK
	.align		4
.L_152:
        /*0018*/ 	.byte	0x03, 0x50
        /*001a*/ 	.short	0x0000


	//----- nvinfo : EIATTR_MAXREG_COUNT
	.align		4
        /*001c*/ 	.byte	0x03, 0x1b
        /*001e*/ 	.short	0x00ff


	//----- nvinfo : EIATTR_MERCURY_ISA_VERSION
	.align		4
        /*0020*/ 	.byte	0x03, 0x5f
        /*0022*/ 	.short	0x0101


	//----- nvinfo : EIATTR_EXIT_INSTR_OFFSETS
	.align		4
        /*0024*/ 	.byte	0x04, 0x1c
        /*0026*/ 	.short	(.L_154 - .L_153)


	//   ....[0]....
.L_153:
        /*0028*/ 	.word	0x00000010


	//----- nvinfo : EIATTR_MAX_THREADS
	.align		4
.L_154:
        /*002c*/ 	.byte	0x04, 0x05
        /*002e*/ 	.short	(.L_156 - .L_155)
.L_155:
        /*0030*/ 	.word	0x00000080
        /*0034*/ 	.word	0x00000001
        /*0038*/ 	.word	0x00000001


	//----- nvinfo : EIATTR_CBANK_PARAM_SIZE
	.align		4
.L_156:
        /*003c*/ 	.byte	0x03, 0x19
        /*003e*/ 	.short	0x0438


	//----- nvinfo : EIATTR_PARAM_CBANK
	.align		4
        /*0040*/ 	.byte	0x04, 0x0a
        /*0042*/ 	.short	(.L_158 - .L_157)
	.align		4
.L_157:
        /*0044*/ 	.word	index@(.nv.constant0._ZN7cutlass13device_kernelIN5flash19enable_sm80_to_sm89INS1_16FlashAttnFwdSm80INS1_25CollectiveMainloopFwdSm80ILi4ELi1ELb0EN4cute5tupleIJNS5_1CILi128EEENS7_ILi80EEENS7_ILi64EEEEEELi64ENS_6half_tEfNS_4arch4Sm80ELb1ELb0ELb1ELb1ELb1ELb0ELb1ELb1EEENS1_21CollectiveEpilogueFwdINS6_IJS8_SA_S9_EEENS6_IJNS7_ILi1EEESI_SI_EEESC_SE_Li128ELb1ELb1ELb1ELb0EEENS1_36VarlenDynamicPersistentTileSchedulerILi128ELi80ELi128ELi128ELb1ELb1ELb0ELb1ELb1ELb1EEEEEEEEEvNT_6ParamsE)
        /*0048*/ 	.short	0x0210
        /*004a*/ 	.short	0x0438


	//----- nvinfo : EIATTR_SW_WAR
	.align		4
.L_158:
        /*004c*/ 	.byte	0x04, 0x36
        /*004e*/ 	.short	(.L_160 - .L_159)
.L_159:
        /*0050*/ 	.word	0x00000008
.L_160:


//--------------------- .nv.info._ZN7cutlass13device_kernelIN5flash19enable_sm80_to_sm89INS1_16FlashAttnFwdSm80INS1_25CollectiveMainloopFwdSm80ILi4ELi1ELb0EN4cute5tupleIJNS5_1CILi128EEENS7_ILi80EEENS7_ILi64EEEEEELi64ENS_6half_tEfNS_4arch4Sm80ELb1ELb0ELb1ELb1ELb1ELb1ELb1ELb1EEENS1_21CollectiveEpilogueFwdINS6_IJS8_SA_S9_EEENS6_IJNS7_ILi1EEESI_SI_EEESC_SE_Li128ELb1ELb1ELb1ELb0EEENS1_36VarlenDynamicPersistentTileSchedulerILi128ELi80ELi128ELi128ELb1ELb1ELb0ELb1ELb1ELb1EEEEEEEEEvNT_6ParamsE --------------------------
	.section	.nv.info._ZN7cutlass13device_kernelIN5flash19enable_sm80_to_sm89INS1_16FlashAttnFwdSm80INS1_25CollectiveMainloopFwdSm80ILi4ELi1ELb0EN4cute5tupleIJNS5_1CILi128EEENS7_ILi80EEENS7_ILi64EEEEEELi64ENS_6half_tEfNS_4arch4Sm80ELb1ELb0ELb1ELb1ELb1ELb1ELb1ELb1EEENS1_21CollectiveEpilogueFwdINS6_IJS8_SA_S9_EEENS6_IJNS7_ILi1EEESI_SI_EEESC_SE_Li128ELb1ELb1ELb1ELb0EEENS1_36VarlenDynamicPersistentTileSchedulerILi128ELi80ELi128ELi128ELb1ELb1ELb0ELb1ELb1ELb1EEEEEEEEEvNT_6ParamsE,"",@"SHT_CUDA_INFO"
	.sectionflags	@""
	.align	4


	//----- nvinfo : EIATTR_CUDA_API_VERSION
	.align		4
        /*0000*/ 	.byte	0x04, 0x37
        /*0002*/ 	.short	(.L_162 - .L_161)
.L_161:
        /*0004*/ 	.word	0x00000082


	//----- nvinfo : EIATTR_KPARAM_INFO
	.align		4
.L_162:
        /*0008*/ 	.byte	0x04, 0x17
        /*000a*/ 	.short	(.L_164 - .L_163)
.L_163:
        /*000c*/ 	.word	0x00000000
        /*0010*/ 	.short	0x0000
        /*0012*/ 	.short	0x0000
        /*0014*/ 	.byte	0x00, 0xf0, 0xe1, 0x10


	//----- nvinfo : EIATTR_SPARSE_MMA_MASK
	.align		4
.L_164:
        /*0018*/ 	.byte	0x03, 0x50
        /*001a*/ 	.short	0x0000


	//----- nvinfo : EIATTR_MAXREG_COUNT
	.align		4
        /*001c*/ 	.byte	0x03, 0x1b
        /*001e*/ 	.short	0x00ff


	//----- nvinfo : EIATTR_MERCURY_ISA_VERSION
	.align		4
        /*0020*/ 	.byte	0x03, 0x5f
        /*0022*/ 	.short	0x0101


	//----- nvinfo : EIATTR_EXIT_INSTR_OFFSETS
	.align		4
        /*0024*/ 	.byte	0x04, 0x1c
        /*0026*/ 	.short	(.L_166 - .L_165)


	//   ....[0]....
.L_165:
        /*0028*/ 	.word	0x00000010


	//----- nvinfo : EIATTR_MAX_THREADS
	.align		4
.L_166:
        /*002c*/ 	.byte	0x04, 0x05
        /*002e*/ 	.short	(.L_168 - .L_167)
.L_167:
        /*0030*/ 	.word	0x00000080
        /*0034*/ 	.word	0x00000001
        /*0038*/ 	.word	0x00000001


	//----- nvinfo : EIATTR_CBANK_PARAM_SIZE
	.align		4
.L_168:
        /*003c*/ 	.byte	0x03, 0x19
        /*003e*/ 	.short	0x0438


	//----- nvinfo : EIATTR_PARAM_CBANK
	.align		4
        /*0040*/ 	.byte	0x04, 0x0a
        /*0042*/ 	.short	(.L_170 - .L_169)
	.align		4
.L_169:
        /*0044*/ 	.word	index@(.nv.constant0._ZN7cutlass13device_kernelIN5flash19enable_sm80_to_sm89INS1_16FlashAttnFwdSm80INS1_25CollectiveMainloopFwdSm80ILi4ELi1ELb0EN4cute5tupleIJNS5_1CILi128EEENS7_ILi80EEENS7_ILi64EEEEEELi64ENS_6half_tEfNS_4arch4Sm80ELb1ELb0ELb1ELb1ELb1ELb1ELb1ELb1EEENS1_21CollectiveEpilogueFwdINS6_IJS8_SA_S9_EEENS6_IJNS7_ILi1EEESI_SI_EEESC_SE_Li128ELb1ELb1ELb1ELb0EEENS1_36VarlenDynamicPersistentTileSchedulerILi128ELi80ELi128ELi128ELb1ELb1ELb0ELb1ELb1ELb1EEEEEEEEEvNT_6ParamsE)
        /*0048*/ 	.short	0x0210
        /*004a*/ 	.short	0x0438


	//----- nvinfo : EIATTR_SW_WAR
	.align		4
.L_170:
        /*004c*/ 	.byte	0x04, 0x36
        /*004e*/ 	.short	(.L_172 - .L_171)
.L_171:
        /*0050*/ 	.word	0x00000008
.L_172:


//--------------------- .nv.callgraph             --------------------------
	.section	.nv.callgraph,"",@"SHT_CUDA_CALLGRAPH"
	.align	4
	.sectionentsize	8
	.align		4
        /*0000*/ 	.word	0x00000000
	.align		4
        /*0004*/ 	.word	0xffffffff
	.align		4
        /*0008*/ 	.word	0x00000000
	.align		4
        /*000c*/ 	.word	0xfffffffe
	.align		4
        /*0010*/ 	.word	0x00000000
	.align		4
        /*0014*/ 	.word	0xfffffffd
	.align		4
        /*0018*/ 	.word	0x00000000
	.align		4
        /*001c*/ 	.word	0xfffffffc


//--------------------- .nv.constant4             --------------------------
	.section	.nv.constant4,"a",@progbits
	.align	8
	.align		8
.nv.constant4:
        /*0000*/ 	.dword	_ZN85_INTERNAL_37829866_49_flash_fwd_hdim64_fp16_paged_split_softcap_sm80_cu_ef95aea4_41844cuda3std3__45__cpo5beginE
	.align		8
        /*0008*/ 	.dword	_ZN85_INTERNAL_37829866_49_flash_fwd_hdim64_fp16_paged_split_softcap_sm80_cu_ef95aea4_41844cuda3std3__45__cpo3endE
	.align		8
        /*0010*/ 	.dword	_ZN85_INTERNAL_37829866_49_flash_fwd_hdim64_fp16_paged_split_softcap_sm80_cu_ef95aea4_41844cuda3std3__45__cpo6cbeginE
	.align		8
        /*0018*/ 	.dword	_ZN85_INTERNAL_37829866_49_flash_fwd_hdim64_fp16_paged_split_softcap_sm80_cu_ef95aea4_41844cuda3std3__45__cpo4cendE
	.align		8
        /*0020*/ 	.dword	_ZN85_INTERNAL_37829866_49_flash_fwd_hdim64_fp16_paged_split_softcap_sm80_cu_ef95aea4_41844cuda3std3__487_GLOBAL__N__37829866_49_flash_fwd_hdim64_fp16_paged_split_softcap_sm80_cu_ef95aea4_41846ignoreE
	.align		8
        /*0028*/ 	.dword	_ZN85_INTERNAL_37829866_49_flash_fwd_hdim64_fp16_paged_split_softcap_sm80_cu_ef95aea4_41844cuda3std3__419piecewise_constructE
	.align		8
        /*0030*/ 	.dword	_ZN85_INTERNAL_37829866_49_flash_fwd_hdim64_fp16_paged_split_softcap_sm80_cu_ef95aea4_41844cuda3std3__48in_placeE
	.align		8
        /*0038*/ 	.dword	_ZN85_INTERNAL_37829866_49_flash_fwd_hdim64_fp16_paged_split_softcap_sm80_cu_ef95aea4_41844cuda3std6ranges3__45__cpo4swapE
	.align		8
        /*0040*/ 	.dword	_ZN85_INTERNAL_37829866_49_flash_fwd_hdim64_fp16_paged_split_softcap_sm80_cu_ef95aea4_41844cuda3std6ranges3__45__cpo9iter_moveE
	.align		8
        /*0048*/ 	.dword	_ZN85_INTERNAL_37829866_49_flash_fwd_hdim64_fp16_paged_split_softcap_sm80_cu_ef95aea4_41844cute7productE
	.align		8
        /*0050*/ 	.dword	_ZN85_INTERNAL_37829866_49_flash_fwd_hdim64_fp16_paged_split_softcap_sm80_cu_ef95aea4_41844cute1_E


//--------------------- .text._ZN7cutlass13device_kernelIN5flash19enable_sm80_to_sm89INS1_16FlashAttnFwdSm80INS1_25CollectiveMainloopFwdSm80ILi4ELi1ELb0EN4cute5tupleIJNS5_1CILi128EEENS7_ILi112EEENS7_ILi64EEEEEELi64ENS_6half_tEfNS_4arch4Sm80ELb0ELb0ELb1ELb0ELb1ELb0ELb1ELb1EEENS1_21CollectiveEpilogueFwdINS6_IJS8_SA_S9_EEENS6_IJNS7_ILi1EEESI_SI_EEESC_SE_Li128ELb0ELb1ELb1ELb0EEENS1_19SingleTileSchedulerILb0ELb1ELb1ELi128EEEEEEEEEvNT_6ParamsE --------------------------
	.section	.text._ZN7cutlass13device_kernelIN5flash19enable_sm80_to_sm89INS1_16FlashAttnFwdSm80INS1_25CollectiveMainloopFwdSm80ILi4ELi1ELb0EN4cute5tupleIJNS5_1CILi128EEENS7_ILi112EEENS7_ILi64EEEEEELi64ENS_6half_tEfNS_4arch4Sm80ELb0ELb0ELb1ELb0ELb1ELb0ELb1ELb1EEENS1_21CollectiveEpilogueFwdINS6_IJS8_SA_S9_EEENS6_IJNS7_ILi1EEESI_SI_EEESC_SE_Li128ELb0ELb1ELb1ELb0EEENS1_19SingleTileSchedulerILb0ELb1ELb1ELi128EEEEEEEEEvNT_6ParamsE,"ax",@progbits
	.align	128
.text._ZN7cutlass13device_kernelIN5flash19enable_sm80_to_sm89INS1_16FlashAttnFwdSm80INS1_25CollectiveMainloopFwdSm80ILi4ELi1ELb0EN4cute5tupleIJNS5_1CILi128EEENS7_ILi112EEENS7_ILi64EEEEEELi64ENS_6half_tEfNS_4arch4Sm80ELb0ELb0ELb1ELb0ELb1ELb0ELb1ELb1EEENS1_21CollectiveEpilogueFwdINS6_IJS8_SA_S9_EEENS6_IJNS7_ILi1EEESI_SI_EEESC_SE_Li128ELb0ELb1ELb1ELb0EEENS1_19SingleTileSchedulerILb0ELb1ELb1ELi128EEEEEEEEEvNT_6ParamsE:
        .type           _ZN7cutlass13device_kernelIN5flash19enable_sm80_to_sm89INS1_16FlashAttnFwdSm80INS1_25CollectiveMainloopFwdSm80ILi4ELi1ELb0EN4cute5tupleIJNS5_1CILi128EEENS7_ILi112EEENS7_ILi64EEEEEELi64ENS_6half_tEfNS_4arch4Sm80ELb0ELb0ELb1ELb0ELb1ELb0ELb1ELb1EEENS1_21CollectiveEpilogueFwdINS6_IJS8_SA_S9_EEENS6_IJNS7_ILi1EEESI_SI_EEESC_SE_Li128ELb0ELb1ELb1ELb0EEENS1_19SingleTileSchedulerILb0ELb1ELb1ELi128EEEEEEEEEvNT_6ParamsE,@function
        .size           _ZN7cutlass13device_kernelIN5flash19enable_sm80_to_sm89INS1_16FlashAttnFwdSm80INS1_25CollectiveMainloopFwdSm80ILi4ELi1ELb0EN4cute5tupleIJNS5_1CILi128EEENS7_ILi112EEENS7_ILi64EEEEEELi64ENS_6half_tEfNS_4arch4Sm80ELb0ELb0ELb1ELb0ELb1ELb0ELb1ELb1EEENS1_21CollectiveEpilogueFwdINS6_IJS8_SA_S9_EEENS6_IJNS7_ILi1EEESI_SI_EEESC_SE_Li128ELb0ELb1ELb1ELb0EEENS1_19SingleTileSchedulerILb0ELb1ELb1ELi128EEEEEEEEEvNT_6ParamsE,(.L_x_9 - _ZN7cutlass13device_kernelIN5flash19enable_sm80_to_sm89INS1_16FlashAttnFwdSm80INS1_25CollectiveMainloopFwdSm80ILi4ELi1ELb0EN4cute5tupleIJNS5_1CILi128EEENS7_ILi112EEENS7_ILi64EEEEEELi64ENS_6half_tEfNS_4arch4Sm80ELb0ELb0ELb1ELb0ELb1ELb0ELb1ELb1EEENS1_21CollectiveEpilogueFwdINS6_IJS8_SA_S9_EEENS6_IJNS7_ILi1EEESI_SI_EEESC_SE_Li128ELb0ELb1ELb1ELb0EEENS1_19SingleTileSchedulerILb0ELb1ELb1ELi128EEEEEEEEEvNT_6ParamsE)
        .other          _ZN7cutlass13device_kernelIN5flash19enable_sm80_to_sm89INS1_16FlashAttnFwdSm80INS1_25CollectiveMainloopFwdSm80ILi4ELi1ELb0EN4cute5tupleIJNS5_1CILi128EEENS7_ILi112EEENS7_ILi64EEEEEELi64ENS_6half_tEfNS_4arch4Sm80ELb0ELb0ELb1ELb0ELb1ELb0ELb1ELb1EEENS1_21CollectiveEpilogueFwdINS6_IJS8_SA_S9_EEENS6_IJNS7_ILi1EEESI_SI_EEESC_SE_Li128ELb0ELb1ELb1ELb0EEENS1_19SingleTileSchedulerILb0ELb1ELb1ELi128EEEEEEEEEvNT_6ParamsE,@"STO_CUDA_ENTRY STV_DEFAULT"
_ZN7cutlass13device_kernelIN5flash19enable_sm80_to_sm89INS1_16FlashAttnFwdSm80INS1_25CollectiveMainloopFwdSm80ILi4ELi1ELb0EN4cute5tupleIJNS5_1CILi128EEENS7_ILi112EEENS7_ILi64EEEEEELi64ENS_6half_tEfNS_4arch4Sm80ELb0ELb0ELb1ELb0ELb1ELb0ELb1ELb1EEENS1_21CollectiveEpilogueFwdINS6_IJS8_SA_S9_EEENS6_IJNS7_ILi1EEESI_SI_EEESC_SE_Li128ELb0ELb1ELb1ELb0EEENS1_19SingleTileSchedulerILb0ELb1ELb1ELi128EEEEEEEEEvNT_6ParamsE:
[----:B------:R-:W-:Y:S01]  /*0000*/  LDC R1, c[0x0][0x28] ;  /* 0x00000a00ff017b82 */ /* 0x000fe20000000800 */
[----:B------:R-:W-:Y:S05]  /*0010*/  EXIT ;  /* 0x000000000000794d */ /* 0x000fea0003800000 */
.L_x_0:
[----:B------:R-:W-:-:S00]  /*0020*/  BRA `(.L_x_0) ;  /* 0xfffffffc00fc7947 */ /* 0x000fc0000383ffff */
[----:B------:R-:W-:-:S00]  /*0030*/  NOP ;  /* 0x0000000000007918 */ /* 0x000fc00000000000 */
        /* <DEDUP_REMOVED lines=12> */
.L_x_9:


//--------------------- .text._ZN7cutlass13device_kernelIN5flash19enable_sm80_to_sm89INS1_16FlashAttnFwdSm80INS1_25CollectiveMainloopFwdSm80ILi4ELi1ELb0EN4cute5tupleIJNS5_1CILi128EEENS7_ILi80EEENS7_ILi64EEEEEELi64ENS_6half_tEfNS_4arch4Sm80ELb0ELb0ELb1ELb1ELb1ELb0ELb1ELb1EEENS1_21CollectiveEpilogueFwdINS6_IJS8_SA_S9_EEENS6_IJNS7_ILi1EEESI_SI_EEESC_SE_Li128ELb1ELb1ELb1ELb0EEENS1_36VarlenDynamicPersistentTileSchedulerILi128ELi80ELi128ELi128ELb1ELb1ELb0ELb0ELb1ELb1EEEEEEEEEvNT_6ParamsE --------------------------
	.section	.text._ZN7cutlass13device_kernelIN5flash19enable_sm80_to_sm89INS1_16FlashAttnFwdSm80INS1_25CollectiveMainloopFwdSm80ILi4ELi1ELb0EN4cute5tupleIJNS5_1CILi128EEENS7_ILi80EEENS7_ILi64EEEEEELi64ENS_6half_tEfNS_4arch4Sm80ELb0ELb0ELb1ELb1ELb1ELb0ELb1ELb1EEENS1_21CollectiveEpilogueFwdINS6_IJS8_SA_S9_EEENS6_IJNS7_ILi1EEESI_SI_EEESC_SE_Li128ELb1ELb1ELb1ELb0EEENS1_36VarlenDynamicPersistentTileSchedulerILi128ELi80ELi128ELi128ELb1ELb1ELb0ELb0ELb1ELb1EEEEEEEEEvNT_6ParamsE,"ax",@progbits
	.align	128
.text._ZN7cutlass13device_kernelIN5flash19enable_sm80_to_sm89INS1_16FlashAttnFwdSm80INS1_25CollectiveMainloopFwdSm80ILi4ELi1ELb0EN4cute5tupleIJNS5_1CILi128EEENS7_ILi80EEENS7_ILi64EEEEEELi64ENS_6half_tEfNS_4arch4Sm80ELb0ELb0ELb1ELb1ELb1ELb0ELb1ELb1EEENS1_21CollectiveEpilogueFwdINS6_IJS8_SA_S9_EEENS6_IJNS7_ILi1EEESI_SI_EEESC_SE_Li128ELb1ELb1ELb1ELb0EEENS1_36VarlenDynamicPersistentTileSchedulerILi128ELi80ELi128ELi128ELb1ELb1ELb0ELb0ELb1ELb1EEEEEEEEEvNT_6ParamsE:
        .type           _ZN7cutlass13device_kernelIN5flash19enable_sm80_to_sm89INS1_16FlashAttnFwdSm80INS1_25CollectiveMainloopFwdSm80ILi4ELi1ELb0EN4cute5tupleIJNS5_1CILi128EEENS7_ILi80EEENS7_ILi64EEEEEELi64ENS_6half_tEfNS_4arch4Sm80ELb0ELb0ELb1ELb1ELb1ELb0ELb1ELb1EEENS1_21CollectiveEpilogueFwdINS6_IJS8_SA_S9_EEENS6_IJNS7_ILi1EEESI_SI_EEESC_SE_Li128ELb1ELb1ELb1ELb0EEENS1_36VarlenDynamicPersistentTileSchedulerILi128ELi80ELi128ELi128ELb1ELb1ELb0ELb0ELb1ELb1EEEEEEEEEvNT_6ParamsE,@function
        .size           _ZN7cutlass13device_kernelIN5flash19enable_sm80_to_sm89INS1_16FlashAttnFwdSm80INS1_25CollectiveMainloopFwdSm80ILi4ELi1ELb0EN4cute5tupleIJNS5_1CILi128EEENS7_ILi80EEENS7_ILi64EEEEEELi64ENS_6half_tEfNS_4arch4Sm80ELb0ELb0ELb1ELb1ELb1ELb0ELb1ELb1EEENS1_21CollectiveEpilogueFwdINS6_IJS8_SA_S9_EEENS6_IJNS7_ILi1EEESI_SI_EEESC_SE_Li128ELb1ELb1ELb1ELb0EEENS1_36VarlenDynamicPersistentTileSchedulerILi128ELi80ELi128ELi128ELb1ELb1ELb0ELb0ELb1ELb1EEEEEEEEEvNT_6ParamsE,(.L_x_10 - _ZN7cutlass13device_kernelIN5flash19enable_sm80_to_sm89INS1_16FlashAttnFwdSm80INS1_25CollectiveMainloopFwdSm80ILi4ELi1ELb0EN4cute5tupleIJNS5_1CILi128EEENS7_ILi80EEENS7_ILi64EEEEEELi64ENS_6half_tEfNS_4arch4Sm80ELb0ELb0ELb1ELb1ELb1ELb0ELb1ELb1EEENS1_21CollectiveEpilogueFwdINS6_IJS8_SA_S9_EEENS6_IJNS7_ILi1EEESI_SI_EEESC_SE_Li128ELb1ELb1ELb1ELb0EEENS1_36VarlenDynamicPersistentTileSchedulerILi128ELi80ELi128ELi128ELb1ELb1ELb0ELb0ELb1ELb1EEEEEEEEEvNT_6ParamsE)
        .other          _ZN7cutlass13device_kernelIN5flash19enable_sm80_to_sm89INS1_16FlashAttnFwdSm80INS1_25CollectiveMainloopFwdSm80ILi4ELi1ELb0EN4cute5tupleIJNS5_1CILi128EEENS7_ILi80EEENS7_ILi64EEEEEELi64ENS_6half_tEfNS_4arch4Sm80ELb0ELb0ELb1ELb1ELb1ELb0ELb1ELb1EEENS1_21CollectiveEpilogueFwdINS6_IJS8_SA_S9_EEENS6_IJNS7_ILi1EEESI_SI_EEESC_SE_Li128ELb1ELb1ELb1ELb0EEENS1_36VarlenDynamicPersistentTileSchedulerILi128ELi80ELi128ELi128ELb1ELb1ELb0ELb0ELb1ELb1EEEEEEEEEvNT_6ParamsE,@"STO_CUDA_ENTRY STV_DEFAULT"
_ZN7cutlass13device_kernelIN5flash19enable_sm80_to_sm89INS1_16FlashAttnFwdSm80INS1_25CollectiveMainloopFwdSm80ILi4ELi1ELb0EN4cute5tupleIJNS5_1CILi128EEENS7_ILi80EEENS7_ILi64EEEEEELi64ENS_6half_tEfNS_4arch4Sm80ELb0ELb0ELb1ELb1ELb1ELb0ELb1ELb1EEENS1_21CollectiveEpilogueFwdINS6_IJS8_SA_S9_EEENS6_IJNS7_ILi1EEESI_SI_EEESC_SE_Li128ELb1ELb1ELb1ELb0EEENS1_36VarlenDynamicPersistentTileSchedulerILi128ELi80ELi128ELi128ELb1ELb1ELb0ELb0ELb1ELb1EEEEEEEEEvNT_6ParamsE:
[----:B------:R-:W-:Y:S01]  /*0000*/  LDC R1, c[0x0][0x28] ;  /* 0x00000a00ff017b82 */ /* 0x000fe20000000800 */
[----:B------:R-:W-:Y:S05]  /*0010*/  EXIT ;  /* 0x000000000000794d */ /* 0x000fea0003800000 */
.L_x_1:
        /* <DEDUP_REMOVED lines=14> */
.L_x_10:


//--------------------- .text._ZN7cutlass13device_kernelIN5flash19enable_sm80_to_sm89INS1_16FlashAttnFwdSm80INS1_25CollectiveMainloopFwdSm80ILi4ELi1ELb0EN4cute5tupleIJNS5_1CILi128EEENS7_ILi80EEENS7_ILi64EEEEEELi64ENS_6half_tEfNS_4arch4Sm80ELb0ELb0ELb1ELb1ELb1ELb1ELb1ELb1EEENS1_21CollectiveEpilogueFwdINS6_IJS8_SA_S9_EEENS6_IJNS7_ILi1EEESI_SI_EEESC_SE_Li128ELb1ELb1ELb1ELb0EEENS1_36VarlenDynamicPersistentTileSchedulerILi128ELi80ELi128ELi128ELb1ELb1ELb0ELb0ELb1ELb1EEEEEEEEEvNT_6ParamsE --------------------------
	.section	.text._ZN7cutlass13device_kernelIN5flash19enable_sm80_to_sm89INS1_16FlashAttnFwdSm80INS1_25CollectiveMainloopFwdSm80ILi4ELi1ELb0EN4cute5tupleIJNS5_1CILi128EEENS7_ILi80EEENS7_ILi64EEEEEELi64ENS_6half_tEfNS_4arch4Sm80ELb0ELb0ELb1ELb1ELb1ELb1ELb1ELb1EEENS1_21CollectiveEpilogueFwdINS6_IJS8_SA_S9_EEENS6_IJNS7_ILi1EEESI_SI_EEESC_SE_Li128ELb1ELb1ELb1ELb0EEENS1_36VarlenDynamicPersistentTileSchedulerILi128ELi80ELi128ELi128ELb1ELb1ELb0ELb0ELb1ELb1EEEEEEEEEvNT_6ParamsE,"ax",@progbits
	.align	128
.text._ZN7cutlass13device_kernelIN5flash19enable_sm80_to_sm89INS1_16FlashAttnFwdSm80INS1_25CollectiveMainloopFwdSm80ILi4ELi1ELb0EN4cute5tupleIJNS5_1CILi128EEENS7_ILi80EEENS7_ILi64EEEEEELi64ENS_6half_tEfNS_4arch4Sm80ELb0ELb0ELb1ELb1ELb1ELb1ELb1ELb1EEENS1_21CollectiveEpilogueFwdINS6_IJS8_SA_S9_EEENS6_IJNS7_ILi1EEESI_SI_EEESC_SE_Li128ELb1ELb1ELb1ELb0EEENS1_36VarlenDynamicPersistentTileSchedulerILi128ELi80ELi128ELi128ELb1ELb1ELb0ELb0ELb1ELb1EEEEEEEEEvNT_6ParamsE:
        .type           _ZN7cutlass13device_kernelIN5flash19enable_sm80_to_sm89INS1_16FlashAttnFwdSm80INS1_25CollectiveMainloopFwdSm80ILi4ELi1ELb0EN4cute5tupleIJNS5_1CILi128EEENS7_ILi80EEENS7_ILi64EEEEEELi64ENS_6half_tEfNS_4arch4Sm80ELb0ELb0ELb1ELb1ELb1ELb1ELb1ELb1EEENS1_21CollectiveEpilogueFwdINS6_IJS8_SA_S9_EEENS6_IJNS7_ILi1EEESI_SI_EEESC_SE_Li128ELb1ELb1ELb1ELb0EEENS1_36VarlenDynamicPersistentTileSchedulerILi128ELi80ELi128ELi128ELb1ELb1ELb0ELb0ELb1ELb1EEEEEEEEEvNT_6ParamsE,@function
        .size           _ZN7cutlass13device_kernelIN5flash19enable_sm80_to_sm89INS1_16FlashAttnFwdSm80INS1_25CollectiveMainloopFwdSm80ILi4ELi1ELb0EN4cute5tupleIJNS5_1CILi128EEENS7_ILi80EEENS7_ILi64EEEEEELi64ENS_6half_tEfNS_4arch4Sm80ELb0ELb0ELb1ELb1ELb1ELb1ELb1ELb1EEENS1_21CollectiveEpilogueFwdINS6_IJS8_SA_S9_EEENS6_IJNS7_ILi1EEESI_SI_EEESC_SE_Li128ELb1ELb1ELb1ELb0EEENS1_36VarlenDynamicPersistentTileSchedulerILi128ELi80ELi128ELi128ELb1ELb1ELb0ELb0ELb1ELb1EEEEEEEEEvNT_6ParamsE,(.L_x_11 - _ZN7cutlass13device_kernelIN5flash19enable_sm80_to_sm89INS1_16FlashAttnFwdSm80INS1_25CollectiveMainloopFwdSm80ILi4ELi1ELb0EN4cute5tupleIJNS5_1CILi128EEENS7_ILi80EEENS7_ILi64EEEEEELi64ENS_6half_tEfNS_4arch4Sm80ELb0ELb0ELb1ELb1ELb1ELb1ELb1ELb1EEENS1_21CollectiveEpilogueFwdINS6_IJS8_SA_S9_EEENS6_IJNS7_ILi1EEESI_SI_EEESC_SE_Li128ELb1ELb1ELb1ELb0EEENS1_36VarlenDynamicPersistentTileSchedulerILi128ELi80ELi128ELi128ELb1ELb1ELb0ELb0ELb1ELb1EEEEEEEEEvNT_6ParamsE)
        .other          _ZN7cutlass13device_kernelIN5flash19enable_sm80_to_sm89INS1_16FlashAttnFwdSm80INS1_25CollectiveMainloopFwdSm80ILi4ELi1ELb0EN4cute5tupleIJNS5_1CILi128EEENS7_ILi80EEENS7_ILi64EEEEEELi64ENS_6half_tEfNS_4arch4Sm80ELb0ELb0ELb1ELb1ELb1ELb1ELb1ELb1EEENS1_21CollectiveEpilogueFwdINS6_IJS8_SA_S9_EEENS6_IJNS7_ILi1EEESI_SI_EEESC_SE_Li128ELb1ELb1ELb1ELb0EEENS1_36VarlenDynamicPersistentTileSchedulerILi128ELi80ELi128ELi128ELb1ELb1ELb0ELb0ELb1ELb1EEEEEEEEEvNT_6ParamsE,@"STO_CUDA_ENTRY STV_DEFAULT"
_ZN7cutlass13device_kernelIN5flash19enable_sm80_to_sm89INS1_16FlashAttnFwdSm80INS1_25CollectiveMainloopFwdSm80ILi4ELi1ELb0EN4cute5tupleIJNS5_1CILi128EEENS7_ILi80EEENS7_ILi64EEEEEELi64ENS_6half_tEfNS_4arch4Sm80ELb0ELb0ELb1ELb1ELb1ELb1ELb1ELb1EEENS1_21CollectiveEpilogueFwdINS6_IJS8_SA_S9_EEENS6_IJNS7_ILi1EEESI_SI_EEESC_SE_Li128ELb1ELb1ELb1ELb0EEENS1_36VarlenDynamicPersistentTileSchedulerILi128ELi80ELi128ELi128ELb1ELb1ELb0ELb0ELb1ELb1EEEEEEEEEvNT_6ParamsE:
[----:B------:R-:W-:Y:S01]  /*0000*/  LDC R1, c[0x0][0x28] ;  /* 0x00000a00ff017b82 */ /* 0x000fe20000000800 */
[----:B------:R-:W-:Y:S05]  /*0010*/  EXIT ;  /* 0x000000000000794d */ /* 0x000fea0003800000 */
.L_x_2:
        /* <DEDUP_REMOVED lines=14> */
.L_x_11:


//--------------------- .text._ZN7cutlass13device_kernelIN5flash19enable_sm80_to_sm89INS1_16FlashAttnFwdSm80INS1_25CollectiveMainloopFwdSm80ILi4ELi1ELb0EN4cute5tupleIJNS5_1CILi128EEENS7_ILi96EEENS7_ILi64EEEEEELi64ENS_6half_tEfNS_4arch4Sm80ELb0ELb1ELb1ELb0ELb1ELb0ELb1ELb1EEENS1_21CollectiveEpilogueFwdINS6_IJS8_SA_S9_EEENS6_IJNS7_ILi1EEESI_SI_EEESC_SE_Li128ELb0ELb1ELb1ELb0EEENS1_19SingleTileSchedulerILb0ELb1ELb1ELi128EEEEEEEEEvNT_6ParamsE --------------------------
	.section	.text._ZN7cutlass13device_kernelIN5flash19enable_sm80_to_sm89INS1_16FlashAttnFwdSm80INS1_25CollectiveMainloopFwdSm80ILi4ELi1ELb0EN4cute5tupleIJNS5_1CILi128EEENS7_ILi96EEENS7_ILi64EEEEEELi64ENS_6half_tEfNS_4arch4Sm80ELb0ELb1ELb1ELb0ELb1ELb0ELb1ELb1EEENS1_21CollectiveEpilogueFwdINS6_IJS8_SA_S9_EEENS6_IJNS7_ILi1EEESI_SI_EEESC_SE_Li128ELb0ELb1ELb1ELb0EEENS1_19SingleTileSchedulerILb0ELb1ELb1ELi128EEEEEEEEEvNT_6ParamsE,"ax",@progbits
	.align	128
.text._ZN7cutlass13device_kernelIN5flash19enable_sm80_to_sm89INS1_16FlashAttnFwdSm80INS1_25CollectiveMainloopFwdSm80ILi4ELi1ELb0EN4cute5tupleIJNS5_1CILi128EEENS7_ILi96EEENS7_ILi64EEEEEELi64ENS_6half_tEfNS_4arch4Sm80ELb0ELb1ELb1ELb0ELb1ELb0ELb1ELb1EEENS1_21CollectiveEpilogueFwdINS6_IJS8_SA_S9_EEENS6_IJNS7_ILi1EEESI_SI_EEESC_SE_Li128ELb0ELb1ELb1ELb0EEENS1_19SingleTileSchedulerILb0ELb1ELb1ELi128EEEEEEEEEvNT_6ParamsE:
        .type           _ZN7cutlass13device_kernelIN5flash19enable_sm80_to_sm89INS1_16FlashAttnFwdSm80INS1_25CollectiveMainloopFwdSm80ILi4ELi1ELb0EN4cute5tupleIJNS5_1CILi128EEENS7_ILi96EEENS7_ILi64EEEEEELi64ENS_6half_tEfNS_4arch4Sm80ELb0ELb1ELb1ELb0ELb1ELb0ELb1ELb1EEENS1_21CollectiveEpilogueFwdINS6_IJS8_SA_S9_EEENS6_IJNS7_ILi1EEESI_SI_EEESC_SE_Li128ELb0ELb1ELb1ELb0EEENS1_19SingleTileSchedulerILb0ELb1ELb1ELi128EEEEEEEEEvNT_6ParamsE,@function
        .size           _ZN7cutlass13device_kernelIN5flash19enable_sm80_to_sm89INS1_16FlashAttnFwdSm80INS1_25CollectiveMainloopFwdSm80ILi4ELi1ELb0EN4cute5tupleIJNS5_1CILi128EEENS7_ILi96EEENS7_ILi64EEEEEELi64ENS_6half_tEfNS_4arch4Sm80ELb0ELb1ELb1ELb0ELb1ELb0ELb1ELb1EEENS1_21CollectiveEpilogueFwdINS6_IJS8_SA_S9_EEENS6_IJNS7_ILi1EEESI_SI_EEESC_SE_Li128ELb0ELb1ELb1ELb0EEENS1_19SingleTileSchedulerILb0ELb1ELb1ELi128EEEEEEEEEvNT_6ParamsE,(.L_x_12 - _ZN7cutlass13device_kernelIN5flash19enable_sm80_to_sm89INS1_16FlashAttnFwdSm80INS1_25CollectiveMainloopFwdSm80ILi4ELi1ELb0EN4cute5tupleIJNS5_1CILi128EEENS7_ILi96EEENS7_ILi64EEEEEELi64ENS_6half_tEfNS_4arch4Sm80ELb0ELb1ELb1ELb0ELb1ELb0ELb1ELb1EEENS1_21CollectiveEpilogueFwdINS6_IJS8_SA_S9_EEENS6_IJNS7_ILi1EEESI_SI_EEESC_SE_Li128ELb0ELb1ELb1ELb0EEENS1_19SingleTileSchedulerILb0ELb1ELb1ELi128EEEEEEEEEvNT_6ParamsE)
        .other          _ZN7cutlass13device_kernelIN5flash19enable_sm80_to_sm89INS1_16FlashAttnFwdSm80INS1_25CollectiveMainloopFwdSm80ILi4ELi1ELb0EN4cute5tupleIJNS5_1CILi128EEENS7_ILi96EEENS7_ILi64EEEEEELi64ENS_6half_tEfNS_4arch4Sm80ELb0ELb1ELb1ELb0ELb1ELb0ELb1ELb1EEENS1_21CollectiveEpilogueFwdINS6_IJS8_SA_S9_EEENS6_IJNS7_ILi1EEESI_SI_EEESC_SE_Li128ELb0ELb1ELb1ELb0EEENS1_19SingleTileSchedulerILb0ELb1ELb1ELi128EEEEEEEEEvNT_6ParamsE,@"STO_CUDA_ENTRY STV_DEFAULT"
_ZN7cutlass13device_kernelIN5flash19enable_sm80_to_sm89INS1_16FlashAttnFwdSm80INS1_25CollectiveMainloopFwdSm80ILi4ELi1ELb0EN4cute5tupleIJNS5_1CILi128EEENS7_ILi96EEENS7_ILi64EEEEEELi64ENS_6half_tEfNS_4arch4Sm80ELb0ELb1ELb1ELb0ELb1ELb0ELb1ELb1EEENS1_21CollectiveEpilogueFwdINS6_IJS8_SA_S9_EEENS6_IJNS7_ILi1EEESI_SI_EEESC_SE_Li128ELb0ELb1ELb1ELb0EEENS1_19SingleTileSchedulerILb0ELb1ELb1ELi128EEEEEEEEEvNT_6ParamsE:
[----:B------:R-:W-:Y:S01]  /*0000*/  LDC R1, c[0x0][0x28] ;  /* 0x00000a00ff017b82 */ /* 0x000fe20000000800 */
[----:B------:R-:W-:Y:S05]  /*0010*/  EXIT ;  /* 0x000000000000794d */ /* 0x000fea0003800000 */
.L_x_3:
        /* <DEDUP_REMOVED lines=14> */
.L_x_12:


//--------------------- .text._ZN7cutlass13device_kernelIN5flash19enable_sm80_to_sm89INS1_16FlashAttnFwdSm80INS1_25CollectiveMainloopFwdSm80ILi4ELi1ELb0EN4cute5tupleIJNS5_1CILi128EEENS7_ILi80EEENS7_ILi64EEEEEELi64ENS_6half_tEfNS_4arch4Sm80ELb0ELb1ELb1ELb1ELb1ELb0ELb1ELb1EEENS1_21CollectiveEpilogueFwdINS6_IJS8_SA_S9_EEENS6_IJNS7_ILi1EEESI_SI_EEESC_SE_Li128ELb1ELb1ELb1ELb0EEENS1_36VarlenDynamicPersistentTileSchedulerILi128ELi80ELi128ELi128ELb1ELb1ELb0ELb1ELb0ELb1EEEEEEEEEvNT_6ParamsE --------------------------
	.section	.text._ZN7cutlass13device_kernelIN5flash19enable_sm80_to_sm89INS1_16FlashAttnFwdSm80INS1_25CollectiveMainloopFwdSm80ILi4ELi1ELb0EN4cute5tupleIJNS5_1CILi128EEENS7_ILi80EEENS7_ILi64EEEEEELi64ENS_6half_tEfNS_4arch4Sm80ELb0ELb1ELb1ELb1ELb1ELb0ELb1ELb1EEENS1_21CollectiveEpilogueFwdINS6_IJS8_SA_S9_EEENS6_IJNS7_ILi1EEESI_SI_EEESC_SE_Li128ELb1ELb1ELb1ELb0EEENS1_36VarlenDynamicPersistentTileSchedulerILi128ELi80ELi128ELi128ELb1ELb1ELb0ELb1ELb0ELb1EEEEEEEEEvNT_6ParamsE,"ax",@progbits
	.align	128
.text._ZN7cutlass13device_kernelIN5flash19enable_sm80_to_sm89INS1_16FlashAttnFwdSm80INS1_25CollectiveMainloopFwdSm80ILi4ELi1ELb0EN4cute5tupleIJNS5_1CILi128EEENS7_ILi80EEENS7_ILi64EEEEEELi64ENS_6half_tEfNS_4arch4Sm80ELb0ELb1ELb1ELb1ELb1ELb0ELb1ELb1EEENS1_21CollectiveEpilogueFwdINS6_IJS8_SA_S9_EEENS6_IJNS7_ILi1EEESI_SI_EEESC_SE_Li128ELb1ELb1ELb1ELb0EEENS1_36VarlenDynamicPersistentTileSchedulerILi128ELi80ELi128ELi128ELb1ELb1ELb0ELb1ELb0ELb1EEEEEEEEEvNT_6ParamsE:
        .type           _ZN7cutlass13device_kernelIN5flash19enable_sm80_to_sm89INS1_16FlashAttnFwdSm80INS1_25CollectiveMainloopFwdSm80ILi4ELi1ELb0EN4cute5tupleIJNS5_1CILi128EEENS7_ILi80EEENS7_ILi64EEEEEELi64ENS_6half_tEfNS_4arch4Sm80ELb0ELb1ELb1ELb1ELb1ELb0ELb1ELb1EEENS1_21CollectiveEpilogueFwdINS6_IJS8_SA_S9_EEENS6_IJNS7_ILi1EEESI_SI_EEESC_SE_Li128ELb1ELb1ELb1ELb0EEENS1_36VarlenDynamicPersistentTileSchedulerILi128ELi80ELi128ELi128ELb1ELb1ELb0ELb1ELb0ELb1EEEEEEEEEvNT_6ParamsE,@function
        .size           _ZN7cutlass13device_kernelIN5flash19enable_sm80_to_sm89INS1_16FlashAttnFwdSm80INS1_25CollectiveMainloopFwdSm80ILi4ELi1ELb0EN4cute5tupleIJNS5_1CILi128EEENS7_ILi80EEENS7_ILi64EEEEEELi64ENS_6half_tEfNS_4arch4Sm80ELb0ELb1ELb1ELb1ELb1ELb0ELb1ELb1EEENS1_21CollectiveEpilogueFwdINS6_IJS8_SA_S9_EEENS6_IJNS7_ILi1EEESI_SI_EEESC_SE_Li128ELb1ELb1ELb1ELb0EEENS1_36VarlenDynamicPersistentTileSchedulerILi128ELi80ELi128ELi128ELb1ELb1ELb0ELb1ELb0ELb1EEEEEEEEEvNT_6ParamsE,(.L_x_13 - _ZN7cutlass13device_kernelIN5flash19enable_sm80_to_sm89INS1_16FlashAttnFwdSm80INS1_25CollectiveMainloopFwdSm80ILi4ELi1ELb0EN4cute5tupleIJNS5_1CILi128EEENS7_ILi80EEENS7_ILi64EEEEEELi64ENS_6half_tEfNS_4arch4Sm80ELb0ELb1ELb1ELb1ELb1ELb0ELb1ELb1EEENS1_21CollectiveEpilogueFwdINS6_IJS8_SA_S9_EEENS6_IJNS7_ILi1EEESI_SI_EEESC_SE_Li128ELb1ELb1ELb1ELb0EEENS1_36VarlenDynamicPersistentTileSchedulerILi128ELi80ELi128ELi128ELb1ELb1ELb0ELb1ELb0ELb1EEEEEEEEEvNT_6ParamsE)
        .other          _ZN7cutlass13device_kernelIN5flash19enable_sm80_to_sm89INS1_16FlashAttnFwdSm80INS1_25CollectiveMainloopFwdSm80ILi4ELi1ELb0EN4cute5tupleIJNS5_1CILi128EEENS7_ILi80EEENS7_ILi64EEEEEELi64ENS_6half_tEfNS_4arch4Sm80ELb0ELb1ELb1ELb1ELb1ELb0ELb1ELb1EEENS1_21CollectiveEpilogueFwdINS6_IJS8_SA_S9_EEENS6_IJNS7_ILi1EEESI_SI_EEESC_SE_Li128ELb1ELb1ELb1ELb0EEENS1_36VarlenDynamicPersistentTileSchedulerILi128ELi80ELi128ELi128ELb1ELb1ELb0ELb1ELb0ELb1EEEEEEEEEvNT_6ParamsE,@"STO_CUDA_ENTRY STV_DEFAULT"
_ZN7cutlass13device_kernelIN5flash19enable_sm80_to_sm89INS1_16FlashAttnFwdSm80INS1_25CollectiveMainloopFwdSm80ILi4ELi1ELb0EN4cute5tupleIJNS5_1CILi128EEENS7_ILi80EEENS7_ILi64EEEEEELi64ENS_6half_tEfNS_4arch4Sm80ELb0ELb1ELb1ELb1ELb1ELb0ELb1ELb1EEENS1_21CollectiveEpilogueFwdINS6_IJS8_SA_S9_EEENS6_IJNS7_ILi1EEESI_SI_EEESC_SE_Li128ELb1ELb1ELb1ELb0EEENS1_36VarlenDynamicPersistentTileSchedulerILi128ELi80ELi128ELi128ELb1ELb1ELb0ELb1ELb0ELb1EEEEEEEEEvNT_6ParamsE:
[----:B------:R-:W-:Y:S01]  /*0000*/  LDC R1, c[0x0][0x28] ;  /* 0x00000a00ff017b82 */ /* 0x000fe20000000800 */
[----:B------:R-:W-:Y:S05]  /*0010*/  EXIT ;  /* 0x000000000000794d */ /* 0x000fea0003800000 */
.L_x_4:
        /* <DEDUP_REMOVED lines=14> */
.L_x_13:


//--------------------- .text._ZN7cutlass13device_kernelIN5flash19enable_sm80_to_sm89INS1_16FlashAttnFwdSm80INS1_25CollectiveMainloopFwdSm80ILi4ELi1ELb0EN4cute5tupleIJNS5_1CILi128EEENS7_ILi80EEENS7_ILi64EEEEEELi64ENS_6half_tEfNS_4arch4Sm80ELb0ELb1ELb1ELb1ELb1ELb1ELb1ELb1EEENS1_21CollectiveEpilogueFwdINS6_IJS8_SA_S9_EEENS6_IJNS7_ILi1EEESI_SI_EEESC_SE_Li128ELb1ELb1ELb1ELb0EEENS1_36VarlenDynamicPersistentTileSchedulerILi128ELi80ELi128ELi128ELb1ELb1ELb0ELb1ELb0ELb1EEEEEEEEEvNT_6ParamsE --------------------------
	.section	.text._ZN7cutlass13device_kernelIN5flash19enable_sm80_to_sm89INS1_16FlashAttnFwdSm80INS1_25CollectiveMainloopFwdSm80ILi4ELi1ELb0EN4cute5tupleIJNS5_1CILi128EEENS7_ILi80EEENS7_ILi64EEEEEELi64ENS_6half_tEfNS_4arch4Sm80ELb0ELb1ELb1ELb1ELb1ELb1ELb1ELb1EEENS1_21CollectiveEpilogueFwdINS6_IJS8_SA_S9_EEENS6_IJNS7_ILi1EEESI_SI_EEESC_SE_Li128ELb1ELb1ELb1ELb0EEENS1_36VarlenDynamicPersistentTileSchedulerILi128ELi80ELi128ELi128ELb1ELb1ELb0ELb1ELb0ELb1EEEEEEEEEvNT_6ParamsE,"ax",@progbits
	.align	128
.text._ZN7cutlass13device_kernelIN5flash19enable_sm80_to_sm89INS1_16FlashAttnFwdSm80INS1_25CollectiveMainloopFwdSm80ILi4ELi1ELb0EN4cute5tupleIJNS5_1CILi128EEENS7_ILi80EEENS7_ILi64EEEEEELi64ENS_6half_tEfNS_4arch4Sm80ELb0ELb1ELb1ELb1ELb1ELb1ELb1ELb1EEENS1_21CollectiveEpilogueFwdINS6_IJS8_SA_S9_EEENS6_IJNS7_ILi1EEESI_SI_EEESC_SE_Li128ELb1ELb1ELb1ELb0EEENS1_36VarlenDynamicPersistentTileSchedulerILi128ELi80ELi128ELi128ELb1ELb1ELb0ELb1ELb0ELb1EEEEEEEEEvNT_6ParamsE:
        .type           _ZN7cutlass13device_kernelIN5flash19enable_sm80_to_sm89INS1_16FlashAttnFwdSm80INS1_25CollectiveMainloopFwdSm80ILi4ELi1ELb0EN4cute5tupleIJNS5_1CILi128EEENS7_ILi80EEENS7_ILi64EEEEEELi64ENS_6half_tEfNS_4arch4Sm80ELb0ELb1ELb1ELb1ELb1ELb1ELb1ELb1EEENS1_21CollectiveEpilogueFwdINS6_IJS8_SA_S9_EEENS6_IJNS7_ILi1EEESI_SI_EEESC_SE_Li128ELb1ELb1ELb1ELb0EEENS1_36VarlenDynamicPersistentTileSchedulerILi128ELi80ELi128ELi128ELb1ELb1ELb0ELb1ELb0ELb1EEEEEEEEEvNT_6ParamsE,@function
        .size           _ZN7cutlass13device_kernelIN5flash19enable_sm80_to_sm89INS1_16FlashAttnFwdSm80INS1_25CollectiveMainloopFwdSm80ILi4ELi1ELb0EN4cute5tupleIJNS5_1CILi128EEENS7_ILi80EEENS7_ILi64EEEEEELi64ENS_6half_tEfNS_4arch4Sm80ELb0ELb1ELb1ELb1ELb1ELb1ELb1ELb1EEENS1_21CollectiveEpilogueFwdINS6_IJS8_SA_S9_EEENS6_IJNS7_ILi1EEESI_SI_EEESC_SE_Li128ELb1ELb1ELb1ELb0EEENS1_36VarlenDynamicPersistentTileSchedulerILi128ELi80ELi128ELi128ELb1ELb1ELb0ELb1ELb0ELb1EEEEEEEEEvNT_6ParamsE,(.L_x_14 - _ZN7cutlass13device_kernelIN5flash19enable_sm80_to_sm89INS1_16FlashAttnFwdSm80INS1_25CollectiveMainloopFwdSm80ILi4ELi1ELb0EN4cute5tupleIJNS5_1CILi128EEENS7_ILi80EEENS7_ILi64EEEEEELi64ENS_6half_tEfNS_4arch4Sm80ELb0ELb1ELb1ELb1ELb1ELb1ELb1ELb1EEENS1_21CollectiveEpilogueFwdINS6_IJS8_SA_S9_EEENS6_IJNS7_ILi1EEESI_SI_EEESC_SE_Li128ELb1ELb1ELb1ELb0EEENS1_36VarlenDynamicPersistentTileSchedulerILi128ELi80ELi128ELi128ELb1ELb1ELb0ELb1ELb0ELb1EEEEEEEEEvNT_6ParamsE)
        .other          _ZN7cutlass13device_kernelIN5flash19enable_sm80_to_sm89INS1_16FlashAttnFwdSm80INS1_25CollectiveMainloopFwdSm80ILi4ELi1ELb0EN4cute5tupleIJNS5_1CILi128EEENS7_ILi80EEENS7_ILi64EEEEEELi64ENS_6half_tEfNS_4arch4Sm80ELb0ELb1ELb1ELb1ELb1ELb1ELb1ELb1EEENS1_21CollectiveEpilogueFwdINS6_IJS8_SA_S9_EEENS6_IJNS7_ILi1EEESI_SI_EEESC_SE_Li128ELb1ELb1ELb1ELb0EEENS1_36VarlenDynamicPersistentTileSchedulerILi128ELi80ELi128ELi128ELb1ELb1ELb0ELb1ELb0ELb1EEEEEEEEEvNT_6ParamsE,@"STO_CUDA_ENTRY STV_DEFAULT"
_ZN7cutlass13device_kernelIN5flash19enable_sm80_to_sm89INS1_16FlashAttnFwdSm80INS1_25CollectiveMainloopFwdSm80ILi4ELi1ELb0EN4cute5tupleIJNS5_1CILi128EEENS7_ILi80EEENS7_ILi64EEEEEELi64ENS_6half_tEfNS_4arch4Sm80ELb0ELb1ELb1ELb1ELb1ELb1ELb1ELb1EEENS1_21CollectiveEpilogueFwdINS6_IJS8_SA_S9_EEENS6_IJNS7_ILi1EEESI_SI_EEESC_SE_Li128ELb1ELb1ELb1ELb0EEENS1_36VarlenDynamicPersistentTileSchedulerILi128ELi80ELi128ELi128ELb1ELb1ELb0ELb1ELb0ELb1EEEEEEEEEvNT_6ParamsE:
[----:B------:R-:W-:Y:S01]  /*0000*/  LDC R1, c[0x0][0x28] ;  /* 0x00000a00ff017b82 */ /* 0x000fe20000000800 */
[----:B------:R-:W-:Y:S05]  /*0010*/  EXIT ;  /* 0x000000000000794d */ /* 0x000fea0003800000 */
.L_x_5:
        /* <DEDUP_REMOVED lines=14> */
.L_x_14:


//--------------------- .text._ZN7cutlass13device_kernelIN5flash19enable_sm80_to_sm89INS1_16FlashAttnFwdSm80INS1_25CollectiveMainloopFwdSm80ILi4ELi1ELb0EN4cute5tupleIJNS5_1CILi128EEENS7_ILi112EEENS7_ILi64EEEEEELi64ENS_6half_tEfNS_4arch4Sm80ELb1ELb0ELb1ELb0ELb1ELb0ELb1ELb1EEENS1_21CollectiveEpilogueFwdINS6_IJS8_SA_S9_EEENS6_IJNS7_ILi1EEESI_SI_EEESC_SE_Li128ELb0ELb1ELb1ELb0EEENS1_30DynamicPersistentTileSchedulerILi128ELi128ELb1ELb1ELb0EEEEEEEEEvNT_6ParamsE --------------------------
	.section	.text._ZN7cutlass13device_kernelIN5flash19enable_sm80_to_sm89INS1_16FlashAttnFwdSm80INS1_25CollectiveMainloopFwdSm80ILi4ELi1ELb0EN4cute5tupleIJNS5_1CILi128EEENS7_ILi112EEENS7_ILi64EEEEEELi64ENS_6half_tEfNS_4arch4Sm80ELb1ELb0ELb1ELb0ELb1ELb0ELb1ELb1EEENS1_21CollectiveEpilogueFwdINS6_IJS8_SA_S9_EEENS6_IJNS7_ILi1EEESI_SI_EEESC_SE_Li128ELb0ELb1ELb1ELb0EEENS1_30DynamicPersistentTileSchedulerILi128ELi128ELb1ELb1ELb0EEEEEEEEEvNT_6ParamsE,"ax",@progbits
	.align	128
.text._ZN7cutlass13device_kernelIN5flash19enable_sm80_to_sm89INS1_16FlashAttnFwdSm80INS1_25CollectiveMainloopFwdSm80ILi4ELi1ELb0EN4cute5tupleIJNS5_1CILi128EEENS7_ILi112EEENS7_ILi64EEEEEELi64ENS_6half_tEfNS_4arch4Sm80ELb1ELb0ELb1ELb0ELb1ELb0ELb1ELb1EEENS1_21CollectiveEpilogueFwdINS6_IJS8_SA_S9_EEENS6_IJNS7_ILi1EEESI_SI_EEESC_SE_Li128ELb0ELb1ELb1ELb0EEENS1_30DynamicPersistentTileSchedulerILi128ELi128ELb1ELb1ELb0EEEEEEEEEvNT_6ParamsE:
        .type           _ZN7cutlass13device_kernelIN5flash19enable_sm80_to_sm89INS1_16FlashAttnFwdSm80INS1_25CollectiveMainloopFwdSm80ILi4ELi1ELb0EN4cute5tupleIJNS5_1CILi128EEENS7_ILi112EEENS7_ILi64EEEEEELi64ENS_6half_tEfNS_4arch4Sm80ELb1ELb0ELb1ELb0ELb1ELb0ELb1ELb1EEENS1_21CollectiveEpilogueFwdINS6_IJS8_SA_S9_EEENS6_IJNS7_ILi1EEESI_SI_EEESC_SE_Li128ELb0ELb1ELb1ELb0EEENS1_30DynamicPersistentTileSchedulerILi128ELi128ELb1ELb1ELb0EEEEEEEEEvNT_6ParamsE,@function
        .size           _ZN7cutlass13device_kernelIN5flash19enable_sm80_to_sm89INS1_16FlashAttnFwdSm80INS1_25CollectiveMainloopFwdSm80ILi4ELi1ELb0EN4cute5tupleIJNS5_1CILi128EEENS7_ILi112EEENS7_ILi64EEEEEELi64ENS_6half_tEfNS_4arch4Sm80ELb1ELb0ELb1ELb0ELb1ELb0ELb1ELb1EEENS1_21CollectiveEpilogueFwdINS6_IJS8_SA_S9_EEENS6_IJNS7_ILi1EEESI_SI_EEESC_SE_Li128ELb0ELb1ELb1ELb0EEENS1_30DynamicPersistentTileSchedulerILi128ELi128ELb1ELb1ELb0EEEEEEEEEvNT_6ParamsE,(.L_x_15 - _ZN7cutlass13device_kernelIN5flash19enable_sm80_to_sm89INS1_16FlashAttnFwdSm80INS1_25CollectiveMainloopFwdSm80ILi4ELi1ELb0EN4cute5tupleIJNS5_1CILi128EEENS7_ILi112EEENS7_ILi64EEEEEELi64ENS_6half_tEfNS_4arch4Sm80ELb1ELb0ELb1ELb0ELb1ELb0ELb1ELb1EEENS1_21CollectiveEpilogueFwdINS6_IJS8_SA_S9_EEENS6_IJNS7_ILi1EEESI_SI_EEESC_SE_Li128ELb0ELb1ELb1ELb0EEENS1_30DynamicPersistentTileSchedulerILi128ELi128ELb1ELb1ELb0EEEEEEEEEvNT_6ParamsE)
        .other          _ZN7cutlass13device_kernelIN5flash19enable_sm80_to_sm89INS1_16FlashAttnFwdSm80INS1_25CollectiveMainloopFwdSm80ILi4ELi1ELb0EN4cute5tupleIJNS5_1CILi128EEENS7_ILi112EEENS7_ILi64EEEEEELi64ENS_6half_tEfNS_4arch4Sm80ELb1ELb0ELb1ELb0ELb1ELb0ELb1ELb1EEENS1_21CollectiveEpilogueFwdINS6_IJS8_SA_S9_EEENS6_IJNS7_ILi1EEESI_SI_EEESC_SE_Li128ELb0ELb1ELb1ELb0EEENS1_30DynamicPersistentTileSchedulerILi128ELi128ELb1ELb1ELb0EEEEEEEEEvNT_6ParamsE,@"STO_CUDA_ENTRY STV_DEFAULT"
_ZN7cutlass13device_kernelIN5flash19enable_sm80_to_sm89INS1_16FlashAttnFwdSm80INS1_25CollectiveMainloopFwdSm80ILi4ELi1ELb0EN4cute5tupleIJNS5_1CILi128EEENS7_ILi112EEENS7_ILi64EEEEEELi64ENS_6half_tEfNS_4arch4Sm80ELb1ELb0ELb1ELb0ELb1ELb0ELb1ELb1EEENS1_21CollectiveEpilogueFwdINS6_IJS8_SA_S9_EEENS6_IJNS7_ILi1EEESI_SI_EEESC_SE_Li128ELb0ELb1ELb1ELb0EEENS1_30DynamicPersistentTileSchedulerILi128ELi128ELb1ELb1ELb0EEEEEEEEEvNT_6ParamsE:
[----:B------:R-:W-:Y:S01]  /*0000*/  LDC R1, c[0x0][0x28] ;  /* 0x00000a00ff017b82 */ /* 0x000fe20000000800 */
[----:B------:R-:W-:Y:S05]  /*0010*/  EXIT ;  /* 0x000000000000794d */ /* 0x000fea0003800000 */
.L_x_6:
        /* <DEDUP_REMOVED lines=14> */
.L_x_15:


//--------------------- .text._ZN7cutlass13device_kernelIN5flash19enable_sm80_to_sm89INS1_16FlashAttnFwdSm80INS1_25CollectiveMainloopFwdSm80ILi4ELi1ELb0EN4cute5tupleIJNS5_1CILi128EEENS7_ILi80EEENS7_ILi64EEEEEELi64ENS_6half_tEfNS_4arch4Sm80ELb1ELb0ELb1ELb1ELb1ELb0ELb1ELb1EEENS1_21CollectiveEpilogueFwdINS6_IJS8_SA_S9_EEENS6_IJNS7_ILi1EEESI_SI_EEESC_SE_Li128ELb1ELb1ELb1ELb0EEENS1_36VarlenDynamicPersistentTileSchedulerILi128ELi80ELi128ELi128ELb1ELb1ELb0ELb1ELb1ELb1EEEEEEEEEvNT_6ParamsE --------------------------
	.section	.text._ZN7cutlass13device_kernelIN5flash19enable_sm80_to_sm89INS1_16FlashAttnFwdSm80INS1_25CollectiveMainloopFwdSm80ILi4ELi1ELb0EN4cute5tupleIJNS5_1CILi128EEENS7_ILi80EEENS7_ILi64EEEEEELi64ENS_6half_tEfNS_4arch4Sm80ELb1ELb0ELb1ELb1ELb1ELb0ELb1ELb1EEENS1_21CollectiveEpilogueFwdINS6_IJS8_SA_S9_EEENS6_IJNS7_ILi1EEESI_SI_EEESC_SE_Li128ELb1ELb1ELb1ELb0EEENS1_36VarlenDynamicPersistentTileSchedulerILi128ELi80ELi128ELi128ELb1ELb1ELb0ELb1ELb1ELb1EEEEEEEEEvNT_6ParamsE,"ax",@progbits
	.align	128
.text._ZN7cutlass13device_kernelIN5flash19enable_sm80_to_sm89INS1_16FlashAttnFwdSm80INS1_25CollectiveMainloopFwdSm80ILi4ELi1ELb0EN4cute5tupleIJNS5_1CILi128EEENS7_ILi80EEENS7_ILi64EEEEEELi64ENS_6half_tEfNS_4arch4Sm80ELb1ELb0ELb1ELb1ELb1ELb0ELb1ELb1EEENS1_21CollectiveEpilogueFwdINS6_IJS8_SA_S9_EEENS6_IJNS7_ILi1EEESI_SI_EEESC_SE_Li128ELb1ELb1ELb1ELb0EEENS1_36VarlenDynamicPersistentTileSchedulerILi128ELi80ELi128ELi128ELb1ELb1ELb0ELb1ELb1ELb1EEEEEEEEEvNT_6ParamsE:
        .type           _ZN7cutlass13device_kernelIN5flash19enable_sm80_to_sm89INS1_16FlashAttnFwdSm80INS1_25CollectiveMainloopFwdSm80ILi4ELi1ELb0EN4cute5tupleIJNS5_1CILi128EEENS7_ILi80EEENS7_ILi64EEEEEELi64ENS_6half_tEfNS_4arch4Sm80ELb1ELb0ELb1ELb1ELb1ELb0ELb1ELb1EEENS1_21CollectiveEpilogueFwdINS6_IJS8_SA_S9_EEENS6_IJNS7_ILi1EEESI_SI_EEESC_SE_Li128ELb1ELb1ELb1ELb0EEENS1_36VarlenDynamicPersistentTileSchedulerILi128ELi80ELi128ELi128ELb1ELb1ELb0ELb1ELb1ELb1EEEEEEEEEvNT_6ParamsE,@function
        .size           _ZN7cutlass13device_kernelIN5flash19enable_sm80_to_sm89INS1_16FlashAttnFwdSm80INS1_25CollectiveMainloopFwdSm80ILi4ELi1ELb0EN4cute5tupleIJNS5_1CILi128EEENS7_ILi80EEENS7_ILi64EEEEEELi64ENS_6half_tEfNS_4arch4Sm80ELb1ELb0ELb1ELb1ELb1ELb0ELb1ELb1EEENS1_21CollectiveEpilogueFwdINS6_IJS8_SA_S9_EEENS6_IJNS7_ILi1EEESI_SI_EEESC_SE_Li128ELb1ELb1ELb1ELb0EEENS1_36VarlenDynamicPersistentTileSchedulerILi128ELi80ELi128ELi128ELb1ELb1ELb0ELb1ELb1ELb1EEEEEEEEEvNT_6ParamsE,(.L_x_16 - _ZN7cutlass13device_kernelIN5flash19enable_sm80_to_sm89INS1_16FlashAttnFwdSm80INS1_25CollectiveMainloopFwdSm80ILi4ELi1ELb0EN4cute5tupleIJNS5_1CILi128EEENS7_ILi80EEENS7_ILi64EEEEEELi64ENS_6half_tEfNS_4arch4Sm80ELb1ELb0ELb1ELb1ELb1ELb0ELb1ELb1EEENS1_21CollectiveEpilogueFwdINS6_IJS8_SA_S9_EEENS6_IJNS7_ILi1EEESI_SI_EEESC_SE_Li128ELb1ELb1ELb1ELb0EEENS1_36VarlenDynamicPersistentTileSchedulerILi128ELi80ELi128ELi128ELb1ELb1ELb0ELb1ELb1ELb1EEEEEEEEEvNT_6ParamsE)
        .other          _ZN7cutlass13device_kernelIN5flash19enable_sm80_to_sm89INS1_16FlashAttnFwdSm80INS1_25CollectiveMainloopFwdSm80ILi4ELi1ELb0EN4cute5tupleIJNS5_1CILi128EEENS7_ILi80EEENS7_ILi64EEEEEELi64ENS_6half_tEfNS_4arch4Sm80ELb1ELb0ELb1ELb1ELb1ELb0ELb1ELb1EEENS1_21CollectiveEpilogueFwdINS6_IJS8_SA_S9_EEENS6_IJNS7_ILi1EEESI_SI_EEESC_SE_Li128ELb1ELb1ELb1ELb0EEENS1_36VarlenDynamicPersistentTileSchedulerILi128ELi80ELi128ELi128ELb1ELb1ELb0ELb1ELb1ELb1EEEEEEEEEvNT_6ParamsE,@"STO_CUDA_ENTRY STV_DEFAULT"
_ZN7cutlass13device_kernelIN5flash19enable_sm80_to_sm89INS1_16FlashAttnFwdSm80INS1_25CollectiveMainloopFwdSm80ILi4ELi1ELb0EN4cute5tupleIJNS5_1CILi128EEENS7_ILi80EEENS7_ILi64EEEEEELi64ENS_6half_tEfNS_4arch4Sm80ELb1ELb0ELb1ELb1ELb1ELb0ELb1ELb1EEENS1_21CollectiveEpilogueFwdINS6_IJS8_SA_S9_EEENS6_IJNS7_ILi1EEESI_SI_EEESC_SE_Li128ELb1ELb1ELb1ELb0EEENS1_36VarlenDynamicPersistentTileSchedulerILi128ELi80ELi128ELi128ELb1ELb1ELb0ELb1ELb1ELb1EEEEEEEEEvNT_6ParamsE:
[----:B------:R-:W-:Y:S01]  /*0000*/  LDC R1, c[0x0][0x28] ;  /* 0x00000a00ff017b82 */ /* 0x000fe20000000800 */
[----:B------:R-:W-:Y:S05]  /*0010*/  EXIT ;  /* 0x000000000000794d */ /* 0x000fea0003800000 */
.L_x_7:
        /* <DEDUP_REMOVED lines=14> */
.L_x_16:


//--------------------- .text._ZN7cutlass13device_kernelIN5flash19enable_sm80_to_sm89INS1_16FlashAttnFwdSm80INS1_25CollectiveMainloopFwdSm80ILi4ELi1ELb0EN4cute5tupleIJNS5_1CILi128EEENS7_ILi80EEENS7_ILi64EEEEEELi64ENS_6half_tEfNS_4arch4Sm80ELb1ELb0ELb1ELb1ELb1ELb1ELb1ELb1EEENS1_21CollectiveEpilogueFwdINS6_IJS8_SA_S9_EEENS6_IJNS7_ILi1EEESI_SI_EEESC_SE_Li128ELb1ELb1ELb1ELb0EEENS1_36VarlenDynamicPersistentTileSchedulerILi128ELi80ELi128ELi128ELb1ELb1ELb0ELb1ELb1ELb1EEEEEEEEEvNT_6ParamsE --------------------------
	.section	.text._ZN7cutlass13device_kernelIN5flash19enable_sm80_to_sm89INS1_16FlashAttnFwdSm80INS1_25CollectiveMainloopFwdSm80ILi4ELi1ELb0EN4cute5tupleIJNS5_1CILi128EEENS7_ILi80EEENS7_ILi64EEEEEELi64ENS_6half_tEfNS_4arch4Sm80ELb1ELb0ELb1ELb1ELb1ELb1ELb1ELb1EEENS1_21CollectiveEpilogueFwdINS6_IJS8_SA_S9_EEENS6_IJNS7_ILi1EEESI_SI_EEESC_SE_Li128ELb1ELb1ELb1ELb0EEENS1_36VarlenDynamicPersistentTileSchedulerILi128ELi80ELi128ELi128ELb1ELb1ELb0ELb1ELb1ELb1EEEEEEEEEvNT_6ParamsE,"ax",@progbits
	.align	128
.text._ZN7cutlass13device_kernelIN5flash19enable_sm80_to_sm89INS1_16FlashAttnFwdSm80INS1_25CollectiveMainloopFwdSm80ILi4ELi1ELb0EN4cute5tupleIJNS5_1CILi128EEENS7_ILi80EEENS7_ILi64EEEEEELi64ENS_6half_tEfNS_4arch4Sm80ELb1ELb0ELb1ELb1ELb1ELb1ELb1ELb1EEENS1_21CollectiveEpilogueFwdINS6_IJS8_SA_S9_EEENS6_IJNS7_ILi1EEESI_SI_EEESC_SE_Li128ELb1ELb1ELb1ELb0EEENS1_36VarlenDynamicPersistentTileSchedulerILi128ELi80ELi128ELi128ELb1ELb1ELb0ELb1ELb1ELb1EEEEEEEEEvNT_6ParamsE:
        .type           _ZN7cutlass13device_kernelIN5flash19enable_sm80_to_sm89INS1_16FlashAttnFwdSm80INS1_25CollectiveMainloopFwdSm80ILi4ELi1ELb0EN4cute5tupleIJNS5_1CILi128EEENS7_ILi80EEENS7_ILi64EEEEEELi64ENS_6half_tEfNS_4arch4Sm80ELb1ELb0ELb1ELb1ELb1ELb1ELb1ELb1EEENS1_21CollectiveEpilogueFwdINS6_IJS8_SA_S9_EEENS6_IJNS7_ILi1EEESI_SI_EEESC_SE_Li128ELb1ELb1ELb1ELb0EEENS1_36VarlenDynamicPersistentTileSchedulerILi128ELi80ELi128ELi128ELb1ELb1ELb0ELb1ELb1ELb1EEEEEEEEEvNT_6ParamsE,@function
        .size           _ZN7cutlass13device_kernelIN5flash19enable_sm80_to_sm89INS1_16FlashAttnFwdSm80INS1_25CollectiveMainloopFwdSm80ILi4ELi1ELb0EN4cute5tupleIJNS5_1CILi128EEENS7_ILi80EEENS7_ILi64EEEEEELi64ENS_6half_tEfNS_4arch4Sm80ELb1ELb0ELb1ELb1ELb1ELb1ELb1ELb1EEENS1_21CollectiveEpilogueFwdINS6_IJS8_SA_S9_EEENS6_IJNS7_ILi1EEESI_SI_EEESC_SE_Li128ELb1ELb1ELb1ELb0EEENS1_36VarlenDynamicPersistentTileSchedulerILi128ELi80ELi128ELi128ELb1ELb1ELb0ELb1ELb1ELb1EEEEEEEEEvNT_6ParamsE,(.L_x_17 - _ZN7cutlass13device_kernelIN5flash19enable_sm80_to_sm89INS1_16FlashAttnFwdSm80INS1_25CollectiveMainloopFwdSm80ILi4ELi1ELb0EN4cute5tupleIJNS5_1CILi128EEENS7_ILi80EEENS7_ILi64EEEEEELi64ENS_6half_tEfNS_4arch4Sm80ELb1ELb0ELb1ELb1ELb1ELb1ELb1ELb1EEENS1_21CollectiveEpilogueFwdINS6_IJS8_SA_S9_EEENS6_IJNS7_ILi1EEESI_SI_EEESC_SE_Li128ELb1ELb1ELb1ELb0EEENS1_36VarlenDynamicPersistentTileSchedulerILi128ELi80ELi128ELi128ELb1ELb1ELb0ELb1ELb1ELb1EEEEEEEEEvNT_6ParamsE)
        .other          _ZN7cutlass13device_kernelIN5flash19enable_sm80_to_sm89INS1_16FlashAttnFwdSm80INS1_25CollectiveMainloopFwdSm80ILi4ELi1ELb0EN4cute5tupleIJNS5_1CILi128EEENS7_ILi80EEENS7_ILi64EEEEEELi64ENS_6half_tEfNS_4arch4Sm80ELb1ELb0ELb1ELb1ELb1ELb1ELb1ELb1EEENS1_21CollectiveEpilogueFwdINS6_IJS8_SA_S9_EEENS6_IJNS7_ILi1EEESI_SI_EEESC_SE_Li128ELb1ELb1ELb1ELb0EEENS1_36VarlenDynamicPersistentTileSchedulerILi128ELi80ELi128ELi128ELb1ELb1ELb0ELb1ELb1ELb1EEEEEEEEEvNT_6ParamsE,@"STO_CUDA_ENTRY STV_DEFAULT"
_ZN7cutlass13device_kernelIN5flash19enable_sm80_to_sm89INS1_16FlashAttnFwdSm80INS1_25CollectiveMainloopFwdSm80ILi4ELi1ELb0EN4cute5tupleIJNS5_1CILi128EEENS7_ILi80EEENS7_ILi64EEEEEELi64ENS_6half_tEfNS_4arch4Sm80ELb1ELb0ELb1ELb1ELb1ELb1ELb1ELb1EEENS1_21CollectiveEpilogueFwdINS6_IJS8_SA_S9_EEENS6_IJNS7_ILi1EEESI_SI_EEESC_SE_Li128ELb1ELb1ELb1ELb0EEENS1_36VarlenDynamicPersistentTileSchedulerILi128ELi80ELi128ELi128ELb1ELb1ELb0ELb1ELb1ELb1EEEEEEEEEvNT_6ParamsE:
[----:B------:R-:W-:Y:S01]  /*0000*/  LDC R1, c[0x0][0x28] ;  /* 0x00000a00ff017b82 */ /* 0x000fe20000000800 */
[----:B------:R-:W-:Y:S05]  /*0010*/  EXIT ;  /* 0x000000000000794d */ /* 0x000fea0003800000 */
.L_x_8:
        /* <DEDUP_REMOVED lines=14> */
.L_x_17:


//--------------------- .nv.shared.reserved.0     --------------------------
	.section	.nv.shared.reserved.0,"aw",@nobits
	.weak		__nv_reservedSMEM_offset_0_alias
	.size		__nv_reservedSMEM_offset_0_alias, 0, 0
	.other		__nv_reservedSMEM_offset_0_alias,@"STO_CUDA_RESERVED_SHARED STV_DEFAULT"
__nv_reservedSMEM_offset_0_alias:
	.zero		0


//--------------------- .nv.global                --------------------------
	.section	.nv.global,"aw",@nobits
.nv.global:
	.type		_ZN85_INTERNAL_37829866_49_flash_fwd_hdim64_fp16_paged_split_softcap_sm80_cu_ef95aea4_41844cute1_E,@object
	.size		_ZN85_INTERNAL_37829866_49_flash_fwd_hdim64_fp16_paged_split_softcap_sm80_cu_ef95aea4_41844cute1_E,(_ZN85_INTERNAL_37829866_49_flash_fwd_hdim64_fp16_paged_split_softcap_sm80_cu_ef95aea4_41844cuda3std3__45__cpo6cbeginE - _ZN85_INTERNAL_37829866_49_flash_fwd_hdim64_fp16_paged_split_softcap_sm80_cu_ef95aea4_41844cute1_E)
_ZN85_INTERNAL_37829866_49_flash_fwd_hdim64_fp16_paged_split_softcap_sm80_cu_ef95aea4_41844cute1_E:
	.zero		1
	.type		_ZN85_INTERNAL_37829866_49_flash_fwd_hdim64_fp16_paged_split_softcap_sm80_cu_ef95aea4_41844cuda3std3__45__cpo6cbeginE,@object
	.size		_ZN85_INTERNAL_37829866_49_flash_fwd_hdim64_fp16_paged_split_softcap_sm80_cu_ef95aea4_41844cuda3std3__45__cpo6cbeginE,(_ZN85_INTERNAL_37829866_49_flash_fwd_hdim64_fp16_paged_split_softcap_sm80_cu_ef95aea4_41844cuda3std3__48in_placeE - _ZN85_INTERNAL_37829866_49_flash_fwd_hdim64_fp16_paged_split_softcap_sm80_cu_ef95aea4_41844cuda3std3__45__cpo6cbeginE)
_ZN85_INTERNAL_37829866_49_flash_fwd_hdim64_fp16_paged_split_softcap_sm80_cu_ef95aea4_41844cuda3std3__45__cpo6cbeginE:
	.zero		1
	.type		_ZN85_INTERNAL_37829866_49_flash_fwd_hdim64_fp16_paged_split_softcap_sm80_cu_ef95aea4_41844cuda3std3__48in_placeE,@object
	.size		_ZN85_INTERNAL_37829866_49_flash_fwd_hdim64_fp16_paged_split_softcap_sm80_cu_ef95aea4_41844cuda3std3__48in_placeE,(_ZN85_INTERNAL_37829866_49_flash_fwd_hdim64_fp16_paged_split_softcap_sm80_cu_ef95aea4_41844cuda3std6ranges3__45__cpo9iter_moveE - _ZN85_INTERNAL_37829866_49_flash_fwd_hdim64_fp16_paged_split_softcap_sm80_cu_ef95aea4_41844cuda3std3__48in_placeE)
_ZN85_INTERNAL_37829866_49_flash_fwd_hdim64_fp16_paged_split_softcap_sm80_cu_ef95aea4_41844cuda3std3__48in_placeE:
	.zero		1
	.type		_ZN85_INTERNAL_37829866_49_flash_fwd_hdim64_fp16_paged_split_softcap_sm80_cu_ef95aea4_41844cuda3std6ranges3__45__cpo9iter_moveE,@object
	.size		_ZN85_INTERNAL_37829866_49_flash_fwd_hdim64_fp16_paged_split_softcap_sm80_cu_ef95aea4_41844cuda3std6ranges3__45__cpo9iter_moveE,(_ZN85_INTERNAL_37829866_49_flash_fwd_hdim64_fp16_paged_split_softcap_sm80_cu_ef95aea4_41844cuda3std3__45__cpo5beginE - _ZN85_INTERNAL_37829866_49_flash_fwd_hdim64_fp16_paged_split_softcap_sm80_cu_ef95aea4_41844cuda3std6ranges3__45__cpo9iter_moveE)
_ZN85_INTERNAL_37829866_49_flash_fwd_hdim64_fp16_paged_split_softcap_sm80_cu_ef95aea4_41844cuda3std6ranges3__45__cpo9iter_moveE:
	.zero		1
	.type		_ZN85_INTERNAL_37829866_49_flash_fwd_hdim64_fp16_paged_split_softcap_sm80_cu_ef95aea4_41844cuda3std3__45__cpo5beginE,@object
	.size		_ZN85_INTERNAL_37829866_49_flash_fwd_hdim64_fp16_paged_split_softcap_sm80_cu_ef95aea4_41844cuda3std3__45__cpo5beginE,(_ZN85_INTERNAL_37829866_49_flash_fwd_hdim64_fp16_paged_split_softcap_sm80_cu_ef95aea4_41844cuda3std3__487_GLOBAL__N__37829866_49_flash_fwd_hdim64_fp16_paged_split_softcap_sm80_cu_ef95aea4_41846ignoreE - _ZN85_INTERNAL_37829866_49_flash_fwd_hdim64_fp16_paged_split_softcap_sm80_cu_ef95aea4_41844cuda3std3__45__cpo5beginE)
_ZN85_INTERNAL_37829866_49_flash_fwd_hdim64_fp16_paged_split_softcap_sm80_cu_ef95aea4_41844cuda3std3__45__cpo5beginE:
	.zero		1
	.type		_ZN85_INTERNAL_37829866_49_flash_fwd_hdim64_fp16_paged_split_softcap_sm80_cu_ef95aea4_41844cuda3std3__487_GLOBAL__N__37829866_49_flash_fwd_hdim64_fp16_paged_split_softcap_sm80_cu_ef95aea4_41846ignoreE,@object
	.size		_ZN85_INTERNAL_37829866_49_flash_fwd_hdim64_fp16_paged_split_softcap_sm80_cu_ef95aea4_41844cuda3std3__487_GLOBAL__N__37829866_49_flash_fwd_hdim64_fp16_paged_split_softcap_sm80_cu_ef95aea4_41846ignoreE,(_ZN85_INTERNAL_37829866_49_flash_fwd_hdim64_fp16_paged_split_softcap_sm80_cu_ef95aea4_41844cute7productE - _ZN85_INTERNAL_37829866_49_flash_fwd_hdim64_fp16_paged_split_softcap_sm80_cu_ef95aea4_41844cuda3std3__487_GLOBAL__N__37829866_49_flash_fwd_hdim64_fp16_paged_split_softcap_sm80_cu_ef95aea4_41846ignoreE)
_ZN85_INTERNAL_37829866_49_flash_fwd_hdim64_fp16_paged_split_softcap_sm80_cu_ef95aea4_41844cuda3std3__487_GLOBAL__N__37829866_49_flash_fwd_hdim64_fp16_paged_split_softcap_sm80_cu_ef95aea4_41846ignoreE:
	.zero		1
	.type		_ZN85_INTERNAL_37829866_49_flash_fwd_hdim64_fp16_paged_split_softcap_sm80_cu_ef95aea4_41844cute7productE,@object
	.size		_ZN85_INTERNAL_37829866_49_flash_fwd_hdim64_fp16_paged_split_softcap_sm80_cu_ef95aea4_41844cute7productE,(_ZN85_INTERNAL_37829866_49_flash_fwd_hdim64_fp16_paged_split_softcap_sm80_cu_ef95aea4_41844cuda3std3__45__cpo3endE - _ZN85_INTERNAL_37829866_49_flash_fwd_hdim64_fp16_paged_split_softcap_sm80_cu_ef95aea4_41844cute7productE)
_ZN85_INTERNAL_37829866_49_flash_fwd_hdim64_fp16_paged_split_softcap_sm80_cu_ef95aea4_41844cute7productE:
	.zero		1
	.type		_ZN85_INTERNAL_37829866_49_flash_fwd_hdim64_fp16_paged_split_softcap_sm80_cu_ef95aea4_41844cuda3std3__45__cpo3endE,@object
	.size		_ZN85_INTERNAL_37829866_49_flash_fwd_hdim64_fp16_paged_split_softcap_sm80_cu_ef95aea4_41844cuda3std3__45__cpo3endE,(_ZN85_INTERNAL_37829866_49_flash_fwd_hdim64_fp16_paged_split_softcap_sm80_cu_ef95aea4_41844cuda3std3__419piecewise_constructE - _ZN85_INTERNAL_37829866_49_flash_fwd_hdim64_fp16_paged_split_softcap_sm80_cu_ef95aea4_41844cuda3std3__45__cpo3endE)
_ZN85_INTERNAL_37829866_49_flash_fwd_hdim64_fp16_paged_split_softcap_sm80_cu_ef95aea4_41844cuda3std3__45__cpo3endE:
	.zero		1
	.type		_ZN85_INTERNAL_37829866_49_flash_fwd_hdim64_fp16_paged_split_softcap_sm80_cu_ef95aea4_41844cuda3std3__419piecewise_constructE,@object
	.size		_ZN85_INTERNAL_37829866_49_flash_fwd_hdim64_fp16_paged_split_softcap_sm80_cu_ef95aea4_41844cuda3std3__419piecewise_constructE,(_ZN85_INTERNAL_37829866_49_flash_fwd_hdim64_fp16_paged_split_softcap_sm80_cu_ef95aea4_41844cuda3std3__45__cpo4cendE - _ZN85_INTERNAL_37829866_49_flash_fwd_hdim64_fp16_paged_split_softcap_sm80_cu_ef95aea4_41844cuda3std3__419piecewise_constructE)
_ZN85_INTERNAL_37829866_49_flash_fwd_hdim64_fp16_paged_split_softcap_sm80_cu_ef95aea4_41844cuda3std3__419piecewise_constructE:
	.zero		1
	.type		_ZN85_INTERNAL_37829866_49_flash_fwd_hdim64_fp16_paged_split_softcap_sm80_cu_ef95aea4_41844cuda3std3__45__cpo4cendE,@object
	.size		_ZN85_INTERNAL_37829866_49_flash_fwd_hdim64_fp16_paged_split_softcap_sm80_cu_ef95aea4_41844cuda3std3__45__cpo4cendE,(_ZN85_INTERNAL_37829866_49_flash_fwd_hdim64_fp16_paged_split_softcap_sm80_cu_ef95aea4_41844cuda3std6ranges3__45__cpo4swapE - _ZN85_INTERNAL_37829866_49_flash_fwd_hdim64_fp16_paged_split_softcap_sm80_cu_ef95aea4_41844cuda3std3__45__cpo4cendE)
_ZN85_INTERNAL_37829866_49_flash_fwd_hdim64_fp16_paged_split_softcap_sm80_cu_ef95aea4_41844cuda3std3__45__cpo4cendE:
	.zero		1
	.type		_ZN85_INTERNAL_37829866_49_flash_fwd_hdim64_fp16_paged_split_softcap_sm80_cu_ef95aea4_41844cuda3std6ranges3__45__cpo4swapE,@object
	.size		_ZN85_INTERNAL_37829866_49_flash_fwd_hdim64_fp16_paged_split_softcap_sm80_cu_ef95aea4_41844cuda3std6ranges3__45__cpo4swapE,(.L_7 - _ZN85_INTERNAL_37829866_49_flash_fwd_hdim64_fp16_paged_split_softcap_sm80_cu_ef95aea4_41844cuda3std6ranges3__45__cpo4swapE)
_ZN85_INTERNAL_37829866_49_flash_fwd_hdim64_fp16_paged_split_softcap_sm80_cu_ef95aea4_41844cuda3std6ranges3__45__cpo4swapE:
	.zero		1
.L_7:


//--------------------- .nv.constant0._ZN7cutlass13device_kernelIN5flash19enable_sm80_to_sm89INS1_16FlashAttnFwdSm80INS1_25CollectiveMainloopFwdSm80ILi4ELi1ELb0EN4cute5tupleIJNS5_1CILi128EEENS7_ILi112EEENS7_ILi64EEEEEELi64ENS_6half_tEfNS_4arch4Sm80ELb0ELb0ELb1ELb0ELb1ELb0ELb1ELb1EEENS1_21CollectiveEpilogueFwdINS6_IJS8_SA_S9_EEENS6_IJNS7_ILi1EEESI_SI_EEESC_SE_Li128ELb0ELb1ELb1ELb0EEENS1_19SingleTileSchedulerILb0ELb1ELb1ELi128EEEEEEEEEvNT_6ParamsE --------------------------
	.section	.nv.constant0._ZN7cutlass13device_kernelIN5flash19enable_sm80_to_sm89INS1_16FlashAttnFwdSm80INS1_25CollectiveMainloopFwdSm80ILi4ELi1ELb0EN4cute5tupleIJNS5_1CILi128EEENS7_ILi112EEENS7_ILi64EEEEEELi64ENS_6half_tEfNS_4arch4Sm80ELb0ELb0ELb1ELb0ELb1ELb0ELb1ELb1EEENS1_21CollectiveEpilogueFwdINS6_IJS8_SA_S9_EEENS6_IJNS7_ILi1EEESI_SI_EEESC_SE_Li128ELb0ELb1ELb1ELb0EEENS1_19SingleTileSchedulerILb0ELb1ELb1ELi128EEEEEEEEEvNT_6ParamsE,"a",@progbits
	.sectionflags	@""
	.align	4
.nv.constant0._ZN7cutlass13device_kernelIN5flash19enable_sm80_to_sm89INS1_16FlashAttnFwdSm80INS1_25CollectiveMainloopFwdSm80ILi4ELi1ELb0EN4cute5tupleIJNS5_1CILi128EEENS7_ILi112EEENS7_ILi64EEEEEELi64ENS_6half_tEfNS_4arch4Sm80ELb0ELb0ELb1ELb0ELb1ELb0ELb1ELb1EEENS1_21CollectiveEpilogueFwdINS6_IJS8_SA_S9_EEENS6_IJNS7_ILi1EEESI_SI_EEESC_SE_Li128ELb0ELb1ELb1ELb0EEENS1_19SingleTileSchedulerILb0ELb1ELb1ELi128EEEEEEEEEvNT_6ParamsE:
	.zero		1576


//--------------------- .nv.constant0._ZN7cutlass13device_kernelIN5flash19enable_sm80_to_sm89INS1_16FlashAttnFwdSm80INS1_25CollectiveMainloopFwdSm80ILi4ELi1ELb0EN4cute5tupleIJNS5_1CILi128EEENS7_ILi80EEENS7_ILi64EEEEEELi64ENS_6half_tEfNS_4arch4Sm80ELb0ELb0ELb1ELb1ELb1ELb0ELb1ELb1EEENS1_21CollectiveEpilogueFwdINS6_IJS8_SA_S9_EEENS6_IJNS7_ILi1EEESI_SI_EEESC_SE_Li128ELb1ELb1ELb1ELb0EEENS1_36VarlenDynamicPersistentTileSchedulerILi128ELi80ELi128ELi128ELb1ELb1ELb0ELb0ELb1ELb1EEEEEEEEEvNT_6ParamsE --------------------------
	.section	.nv.constant0._ZN7cutlass13device_kernelIN5flash19enable_sm80_to_sm89INS1_16FlashAttnFwdSm80INS1_25CollectiveMainloopFwdSm80ILi4ELi1ELb0EN4cute5tupleIJNS5_1CILi128EEENS7_ILi80EEENS7_ILi64EEEEEELi64ENS_6half_tEfNS_4arch4Sm80ELb0ELb0ELb1ELb1ELb1ELb0ELb1ELb1EEENS1_21CollectiveEpilogueFwdINS6_IJS8_SA_S9_EEENS6_IJNS7_ILi1EEESI_SI_EEESC_SE_Li128ELb1ELb1ELb1ELb0EEENS1_36VarlenDynamicPersistentTileSchedulerILi128ELi80ELi128ELi128ELb1ELb1ELb0ELb0ELb1ELb1EEEEEEEEEvNT_6ParamsE,"a",@progbits
	.sectionflags	@""
	.align	4
.nv.constant0._ZN7cutlass13device_kernelIN5flash19enable_sm80_to_sm89INS1_16FlashAttnFwdSm80INS1_25CollectiveMainloopFwdSm80ILi4ELi1ELb0EN4cute5tupleIJNS5_1CILi128EEENS7_ILi80EEENS7_ILi64EEEEEELi64ENS_6half_tEfNS_4arch4Sm80ELb0ELb0ELb1ELb1ELb1ELb0ELb1ELb1EEENS1_21CollectiveEpilogueFwdINS6_IJS8_SA_S9_EEENS6_IJNS7_ILi1EEESI_SI_EEESC_SE_Li128ELb1ELb1ELb1ELb0EEENS1_36VarlenDynamicPersistentTileSchedulerILi128ELi80ELi128ELi128ELb1ELb1ELb0ELb0ELb1ELb1EEEEEEEEEvNT_6ParamsE:
	.zero		1608


//--------------------- .nv.constant0._ZN7cutlass13device_kernelIN5flash19enable_sm80_to_sm89INS1_16FlashAttnFwdSm80INS1_25CollectiveMainloopFwdSm80ILi4ELi1ELb0EN4cute5tupleIJNS5_1CILi128EEENS7_ILi80EEENS7_ILi64EEEEEELi64ENS_6half_tEfNS_4arch4Sm80ELb0ELb0ELb1ELb1ELb1ELb1ELb1ELb1EEENS1_21CollectiveEpilogueFwdINS6_IJS8_SA_S9_EEENS6_IJNS7_ILi1EEESI_SI_EEESC_SE_Li128ELb1ELb1ELb1ELb0EEENS1_36VarlenDynamicPersistentTileSchedulerILi128ELi80ELi128ELi128ELb1ELb1ELb0ELb0ELb1ELb1EEEEEEEEEvNT_6ParamsE --------------------------
	.section	.nv.constant0._ZN7cutlass13device_kernelIN5flash19enable_sm80_to_sm89INS1_16FlashAttnFwdSm80INS1_25CollectiveMainloopFwdSm80ILi4ELi1ELb0EN4cute5tupleIJNS5_1CILi128EEENS7_ILi80EEENS7_ILi64EEEEEELi64ENS_6half_tEfNS_4arch4Sm80ELb0ELb0ELb1ELb1ELb1ELb1ELb1ELb1EEENS1_21CollectiveEpilogueFwdINS6_IJS8_SA_S9_EEENS6_IJNS7_ILi1EEESI_SI_EEESC_SE_Li128ELb1ELb1ELb1ELb0EEENS1_36VarlenDynamicPersistentTileSchedulerILi128ELi80ELi128ELi128ELb1ELb1ELb0ELb0ELb1ELb1EEEEEEEEEvNT_6ParamsE,"a",@progbits
	.sectionflags	@""
	.align	4
.nv.constant0._ZN7cutlass13device_kernelIN5flash19enable_sm80_to_sm89INS1_16FlashAttnFwdSm80INS1_25CollectiveMainloopFwdSm80ILi4ELi1ELb0EN4cute5tupleIJNS5_1CILi128EEENS7_ILi80EEENS7_ILi64EEEEEELi64ENS_6half_tEfNS_4arch4Sm80ELb0ELb0ELb1ELb1ELb1ELb1ELb1ELb1EEENS1_21CollectiveEpilogueFwdINS6_IJS8_SA_S9_EEENS6_IJNS7_ILi1EEESI_SI_EEESC_SE_Li128ELb1ELb1ELb1ELb0EEENS1_36VarlenDynamicPersistentTileSchedulerILi128ELi80ELi128ELi128ELb1ELb1ELb0ELb0ELb1ELb1EEEEEEEEEvNT_6ParamsE:
	.zero		1608


//--------------------- .nv.constant0._ZN7cutlass13device_kernelIN5flash19enable_sm80_to_sm89INS1_16FlashAttnFwdSm80INS1_25CollectiveMainloopFwdSm80ILi4ELi1ELb0EN4cute5tupleIJNS5_1CILi128EEENS7_ILi96EEENS7_ILi64EEEEEELi64ENS_6half_tEfNS_4arch4Sm80ELb0ELb1ELb1ELb0ELb1ELb0ELb1ELb1EEENS1_21CollectiveEpilogueFwdINS6_IJS8_SA_S9_EEENS6_IJNS7_ILi1EEESI_SI_EEESC_SE_Li128ELb0ELb1ELb1ELb0EEENS1_19SingleTileSchedulerILb0ELb1ELb1ELi128EEEEEEEEEvNT_6ParamsE --------------------------
	.section	.nv.constant0._ZN7cutlass13device_kernelIN5flash19enable_sm80_to_sm89INS1_16FlashAttnFwdSm80INS1_25CollectiveMainloopFwdSm80ILi4ELi1ELb0EN4cute5tupleIJNS5_1CILi128EEENS7_ILi96EEENS7_ILi64EEEEEELi64ENS_6half_tEfNS_4arch4Sm80ELb0ELb1ELb1ELb0ELb1ELb0ELb1ELb1EEENS1_21CollectiveEpilogueFwdINS6_IJS8_SA_S9_EEENS6_IJNS7_ILi1EEESI_SI_EEESC_SE_Li128ELb0ELb1ELb1ELb0EEENS1_19SingleTileSchedulerILb0ELb1ELb1ELi128EEEEEEEEEvNT_6ParamsE,"a",@progbits
	.sectionflags	@""
	.align	4
.nv.constant0._ZN7cutlass13device_kernelIN5flash19enable_sm80_to_sm89INS1_16FlashAttnFwdSm80INS1_25CollectiveMainloopFwdSm80ILi4ELi1ELb0EN4cute5tupleIJNS5_1CILi128EEENS7_ILi96EEENS7_ILi64EEEEEELi64ENS_6half_tEfNS_4arch4Sm80ELb0ELb1ELb1ELb0ELb1ELb0ELb1ELb1EEENS1_21CollectiveEpilogueFwdINS6_IJS8_SA_S9_EEENS6_IJNS7_ILi1EEESI_SI_EEESC_SE_Li128ELb0ELb1ELb1ELb0EEENS1_19SingleTileSchedulerILb0ELb1ELb1ELi128EEEEEEEEEvNT_6ParamsE:
	.zero		1576


//--------------------- .nv.constant0._ZN7cutlass13device_kernelIN5flash19enable_sm80_to_sm89INS1_16FlashAttnFwdSm80INS1_25CollectiveMainloopFwdSm80ILi4ELi1ELb0EN4cute5tupleIJNS5_1CILi128EEENS7_ILi80EEENS7_ILi64EEEEEELi64ENS_6half_tEfNS_4arch4Sm80ELb0ELb1ELb1ELb1ELb1ELb0ELb1ELb1EEENS1_21CollectiveEpilogueFwdINS6_IJS8_SA_S9_EEENS6_IJNS7_ILi1EEESI_SI_EEESC_SE_Li128ELb1ELb1ELb1ELb0EEENS1_36VarlenDynamicPersistentTileSchedulerILi128ELi80ELi128ELi128ELb1ELb1ELb0ELb1ELb0ELb1EEEEEEEEEvNT_6ParamsE --------------------------
	.section	.nv.constant0._ZN7cutlass13device_kernelIN5flash19enable_sm80_to_sm89INS1_16FlashAttnFwdSm80INS1_25CollectiveMainloopFwdSm80ILi4ELi1ELb0EN4cute5tupleIJNS5_1CILi128EEENS7_ILi80EEENS7_ILi64EEEEEELi64ENS_6half_tEfNS_4arch4Sm80ELb0ELb1ELb1ELb1ELb1ELb0ELb1ELb1EEENS1_21CollectiveEpilogueFwdINS6_IJS8_SA_S9_EEENS6_IJNS7_ILi1EEESI_SI_EEESC_SE_Li128ELb1ELb1ELb1ELb0EEENS1_36VarlenDynamicPersistentTileSchedulerILi128ELi80ELi128ELi128ELb1ELb1ELb0ELb1ELb0ELb1EEEEEEEEEvNT_6ParamsE,"a",@progbits
	.sectionflags	@""
	.align	4
.nv.constant0._ZN7cutlass13device_kernelIN5flash19enable_sm80_to_sm89INS1_16FlashAttnFwdSm80INS1_25CollectiveMainloopFwdSm80ILi4ELi1ELb0EN4cute5tupleIJNS5_1CILi128EEENS7_ILi80EEENS7_ILi64EEEEEELi64ENS_6half_tEfNS_4arch4Sm80ELb0ELb1ELb1ELb1ELb1ELb0ELb1ELb1EEENS1_21CollectiveEpilogueFwdINS6_IJS8_SA_S9_EEENS6_IJNS7_ILi1EEESI_SI_EEESC_SE_Li128ELb1ELb1ELb1ELb0EEENS1_36VarlenDynamicPersistentTileSchedulerILi128ELi80ELi128ELi128ELb1ELb1ELb0ELb1ELb0ELb1EEEEEEEEEvNT_6ParamsE:
	.zero		1608


//--------------------- .nv.constant0._ZN7cutlass13device_kernelIN5flash19enable_sm80_to_sm89INS1_16FlashAttnFwdSm80INS1_25CollectiveMainloopFwdSm80ILi4ELi1ELb0EN4cute5tupleIJNS5_1CILi128EEENS7_ILi80EEENS7_ILi64EEEEEELi64ENS_6half_tEfNS_4arch4Sm80ELb0ELb1ELb1ELb1ELb1ELb1ELb1ELb1EEENS1_21CollectiveEpilogueFwdINS6_IJS8_SA_S9_EEENS6_IJNS7_ILi1EEESI_SI_EEESC_SE_Li128ELb1ELb1ELb1ELb0EEENS1_36VarlenDynamicPersistentTileSchedulerILi128ELi80ELi128ELi128ELb1ELb1ELb0ELb1ELb0ELb1EEEEEEEEEvNT_6ParamsE --------------------------
	.section	.nv.constant0._ZN7cutlass13device_kernelIN5flash19enable_sm80_to_sm89INS1_16FlashAttnFwdSm80INS1_25CollectiveMainloopFwdSm80ILi4ELi1ELb0EN4cute5tupleIJNS5_1CILi128EEENS7_ILi80EEENS7_ILi64EEEEEELi64ENS_6half_tEfNS_4arch4Sm80ELb0ELb1ELb1ELb1ELb1ELb1ELb1ELb1EEENS1_21CollectiveEpilogueFwdINS6_IJS8_SA_S9_EEENS6_IJNS7_ILi1EEESI_SI_EEESC_SE_Li128ELb1ELb1ELb1ELb0EEENS1_36VarlenDynamicPersistentTileSchedulerILi128ELi80ELi128ELi128ELb1ELb1ELb0ELb1ELb0ELb1EEEEEEEEEvNT_6ParamsE,"a",@progbits
	.sectionflags	@""
	.align	4
.nv.constant0._ZN7cutlass13device_kernelIN5flash19enable_sm80_to_sm89INS1_16FlashAttnFwdSm80INS1_25CollectiveMainloopFwdSm80ILi4ELi1ELb0EN4cute5tupleIJNS5_1CILi128EEENS7_ILi80EEENS7_ILi64EEEEEELi64ENS_6half_tEfNS_4arch4Sm80ELb0ELb1ELb1ELb1ELb1ELb1ELb1ELb1EEENS1_21CollectiveEpilogueFwdINS6_IJS8_SA_S9_EEENS6_IJNS7_ILi1EEESI_SI_EEESC_SE_Li128ELb1ELb1ELb1ELb0EEENS1_36VarlenDynamicPersistentTileSchedulerILi128ELi80ELi128ELi128ELb1ELb1ELb0ELb1ELb0ELb1EEEEEEEEEvNT_6ParamsE:
	.zero		1608


//--------------------- .nv.constant0._ZN7cutlass13device_kernelIN5flash19enable_sm80_to_sm89INS1_16FlashAttnFwdSm80INS1_25CollectiveMainloopFwdSm80ILi4ELi1ELb0EN4cute5tupleIJNS5_1CILi128EEENS7_ILi112EEENS7_ILi64EEEEEELi64ENS_6half_tEfNS_4arch4Sm80ELb1ELb0ELb1ELb0ELb1ELb0ELb1ELb1EEENS1_21CollectiveEpilogueFwdINS6_IJS8_SA_S9_EEENS6_IJNS7_ILi1EEESI_SI_EEESC_SE_Li128ELb0ELb1ELb1ELb0EEENS1_30DynamicPersistentTileSchedulerILi128ELi128ELb1ELb1ELb0EEEEEEEEEvNT_6ParamsE --------------------------
	.section	.nv.constant0._ZN7cutlass13device_kernelIN5flash19enable_sm80_to_sm89INS1_16FlashAttnFwdSm80INS1_25CollectiveMainloopFwdSm80ILi4ELi1ELb0EN4cute5tupleIJNS5_1CILi128EEENS7_ILi112EEENS7_ILi64EEEEEELi64ENS_6half_tEfNS_4arch4Sm80ELb1ELb0ELb1ELb0ELb1ELb0ELb1ELb1EEENS1_21CollectiveEpilogueFwdINS6_IJS8_SA_S9_EEENS6_IJNS7_ILi1EEESI_SI_EEESC_SE_Li128ELb0ELb1ELb1ELb0EEENS1_30DynamicPersistentTileSchedulerILi128ELi128ELb1ELb1ELb0EEEEEEEEEvNT_6ParamsE,"a",@progbits
	.sectionflags	@""
	.align	4
.nv.constant0._ZN7cutlass13device_kernelIN5flash19enable_sm80_to_sm89INS1_16FlashAttnFwdSm80INS1_25CollectiveMainloopFwdSm80ILi4ELi1ELb0EN4cute5tupleIJNS5_1CILi128EEENS7_ILi112EEENS7_ILi64EEEEEELi64ENS_6half_tEfNS_4arch4Sm80ELb1ELb0ELb1ELb0ELb1ELb0ELb1ELb1EEENS1_21CollectiveEpilogueFwdINS6_IJS8_SA_S9_EEENS6_IJNS7_ILi1EEESI_SI_EEESC_SE_Li128ELb0ELb1ELb1ELb0EEENS1_30DynamicPersistentTileSchedulerILi128ELi128ELb1ELb1ELb0EEEEEEEEEvNT_6ParamsE:
	.zero		1592


//--------------------- .nv.constant0._ZN7cutlass13device_kernelIN5flash19enable_sm80_to_sm89INS1_16FlashAttnFwdSm80INS1_25CollectiveMainloopFwdSm80ILi4ELi1ELb0EN4cute5tupleIJNS5_1CILi128EEENS7_ILi80EEENS7_ILi64EEEEEELi64ENS_6half_tEfNS_4arch4Sm80ELb1ELb0ELb1ELb1ELb1ELb0ELb1ELb1EEENS1_21CollectiveEpilogueFwdINS6_IJS8_SA_S9_EEENS6_IJNS7_ILi1EEESI_SI_EEESC_SE_Li128ELb1ELb1ELb1ELb0EEENS1_36VarlenDynamicPersistentTileSchedulerILi128ELi80ELi128ELi128ELb1ELb1ELb0ELb1ELb1ELb1EEEEEEEEEvNT_6ParamsE --------------------------
	.section	.nv.constant0._ZN7cutlass13device_kernelIN5flash19enable_sm80_to_sm89INS1_16FlashAttnFwdSm80INS1_25CollectiveMainloopFwdSm80ILi4ELi1ELb0EN4cute5tupleIJNS5_1CILi128EEENS7_ILi80EEENS7_ILi64EEEEEELi64ENS_6half_tEfNS_4arch4Sm80ELb1ELb0ELb1ELb1ELb1ELb0ELb1ELb1EEENS1_21CollectiveEpilogueFwdINS6_IJS8_SA_S9_EEENS6_IJNS7_ILi1EEESI_SI_EEESC_SE_Li128ELb1ELb1ELb1ELb0EEENS1_36VarlenDynamicPersistentTileSchedulerILi128ELi80ELi128ELi128ELb1ELb1ELb0ELb1ELb1ELb1EEEEEEEEEvNT_6ParamsE,"a",@progbits
	.sectionflags	@""
	.align	4
.nv.constant0._ZN7cutlass13device_kernelIN5flash19enable_sm80_to_sm89INS1_16FlashAttnFwdSm80INS1_25CollectiveMainloopFwdSm80ILi4ELi1ELb0EN4cute5tupleIJNS5_1CILi128EEENS7_ILi80EEENS7_ILi64EEEEEELi64ENS_6half_tEfNS_4arch4Sm80ELb1ELb0ELb1ELb1ELb1ELb0ELb1ELb1EEENS1_21CollectiveEpilogueFwdINS6_IJS8_SA_S9_EEENS6_IJNS7_ILi1EEESI_SI_EEESC_SE_Li128ELb1ELb1ELb1ELb0EEENS1_36VarlenDynamicPersistentTileSchedulerILi128ELi80ELi128ELi128ELb1ELb1ELb0ELb1ELb1ELb1EEEEEEEEEvNT_6ParamsE:
	.zero		1608


//--------------------- .nv.constant0._ZN7cutlass13device_kernelIN5flash19enable_sm80_to_sm89INS1_16FlashAttnFwdSm80INS1_25CollectiveMainloopFwdSm80ILi4ELi1ELb0EN4cute5tupleIJNS5_1CILi128EEENS7_ILi80EEENS7_ILi64EEEEEELi64ENS_6half_tEfNS_4arch4Sm80ELb1ELb0ELb1ELb1ELb1ELb1ELb1ELb1EEENS1_21CollectiveEpilogueFwdINS6_IJS8_SA_S9_EEENS6_IJNS7_ILi1EEESI_SI_EEESC_SE_Li128ELb1ELb1ELb1ELb0EEENS1_36VarlenDynamicPersistentTileSchedulerILi128ELi80ELi128ELi128ELb1ELb1ELb0ELb1ELb1ELb1EEEEEEEEEvNT_6ParamsE --------------------------
	.section	.nv.constant0._ZN7cutlass13device_kernelIN5flash19enable_sm80_to_sm89INS1_16FlashAttnFwdSm80INS1_25CollectiveMainloopFwdSm80ILi4ELi1ELb0EN4cute5tupleIJNS5_1CILi128EEENS7_ILi80EEENS7_ILi64EEEEEELi64ENS_6half_tEfNS_4arch4Sm80ELb1ELb0ELb1ELb1ELb1ELb1ELb1ELb1EEENS1_21CollectiveEpilogueFwdINS6_IJS8_SA_S9_EEENS6_IJNS7_ILi1EEESI_SI_EEESC_SE_Li128ELb1ELb1ELb1ELb0EEENS1_36VarlenDynamicPersistentTileSchedulerILi128ELi80ELi128ELi128ELb1ELb1ELb0ELb1ELb1ELb1EEEEEEEEEvNT_6ParamsE,"a",@progbits
	.sectionflags	@""
	.align	4
.nv.constant0._ZN7cutlass13device_kernelIN5flash19enable_sm80_to_sm89INS1_16FlashAttnFwdSm80INS1_25CollectiveMainloopFwdSm80ILi4ELi1ELb0EN4cute5tupleIJNS5_1CILi128EEENS7_ILi80EEENS7_ILi64EEEEEELi64ENS_6half_tEfNS_4arch4Sm80ELb1ELb0ELb1ELb1ELb1ELb1ELb1ELb1EEENS1_21CollectiveEpilogueFwdINS6_IJS8_SA_S9_EEENS6_IJNS7_ILi1EEESI_SI_EEESC_SE_Li128ELb1ELb1ELb1ELb0EEENS1_36VarlenDynamicPersistentTileSchedulerILi128ELi80ELi128ELi128ELb1ELb1ELb0ELb1ELb1ELb1EEEEEEEEEvNT_6ParamsE:
	.zero		1608


//--------------------- SYMBOLS --------------------------

	.type		.nv.reservedSmem.offset0,@object
	.size		.nv.reservedSmem.offset0,0x4
